//
// Generated by NVIDIA NVVM Compiler
//
// Compiler Build ID: CL-36424714
// Cuda compilation tools, release 13.0, V13.0.88
// Based on NVVM 20.0.0
//

.version 9.0
.target sm_100
.address_size 64

	// .globl	produceState2
// _ZZ13produceState2E7counter has been demoted
.extern .shared .align 16 .b8 s[];

.visible .entry produceState2(
	.param .u64 .ptr .align 1 produceState2_param_0,
	.param .u32 produceState2_param_1,
	.param .u64 .ptr .align 1 produceState2_param_2,
	.param .u64 .ptr .align 1 produceState2_param_3,
	.param .u32 produceState2_param_4,
	.param .u64 .ptr .align 1 produceState2_param_5
)
{
	.reg .pred 	%p<29>;
	.reg .b16 	%rs<5>;
	.reg .b32 	%r<96>;
	.reg .b32 	%f<131>;
	.reg .b64 	%rd<23>;
	// demoted variable
	.shared .align 4 .b8 _ZZ13produceState2E7counter[4];
	ld.param.u64 	%rd5, [produceState2_param_0];
	ld.param.u32 	%r47, [produceState2_param_1];
	ld.param.u64 	%rd8, [produceState2_param_2];
	ld.param.u64 	%rd6, [produceState2_param_3];
	ld.param.u32 	%r48, [produceState2_param_4];
	ld.param.u64 	%rd7, [produceState2_param_5];
	cvta.to.global.u64 	%rd1, %rd8;
	mov.u32 	%r95, %tid.x;
	add.s32 	%r2, %r48, %r47;
	shl.b32 	%r49, %r2, 2;
	mov.u32 	%r50, s;
	add.s32 	%r3, %r50, %r49;
	setp.ge.s32 	%p1, %r95, %r2;
	@%p1 bra 	$L__BB0_3;
	mov.u32 	%r4, %ntid.x;
	mov.u32 	%r83, %r95;
$L__BB0_2:
	add.s32 	%r51, %r3, %r83;
	mov.b16 	%rs1, 0;
	st.shared.u8 	[%r51], %rs1;
	add.s32 	%r83, %r83, %r4;
	setp.lt.s32 	%p2, %r83, %r2;
	@%p2 bra 	$L__BB0_2;
$L__BB0_3:
	setp.ne.s32 	%p3, %r95, 0;
	@%p3 bra 	$L__BB0_5;
	st.shared.u32 	[_ZZ13produceState2E7counter], %r47;
$L__BB0_5:
	setp.ge.s32 	%p4, %r95, %r47;
	@%p4 bra 	$L__BB0_7;
	cvta.to.global.u64 	%rd9, %rd5;
	mul.wide.u32 	%rd10, %r95, 4;
	add.s64 	%rd11, %rd9, %rd10;
	ld.global.f32 	%f15, [%rd11];
	shl.b32 	%r52, %r95, 2;
	add.s32 	%r54, %r50, %r52;
	st.shared.f32 	[%r54], %f15;
	add.s32 	%r55, %r3, %r95;
	mov.b16 	%rs2, 1;
	st.shared.u8 	[%r55], %rs2;
$L__BB0_7:
	bar.sync 	0;
	ld.shared.u32 	%r84, [_ZZ13produceState2E7counter];
	setp.ge.s32 	%p5, %r84, %r2;
	@%p5 bra 	$L__BB0_33;
	mov.u32 	%r8, %ntid.x;
	cvta.to.global.u64 	%rd2, %rd6;
$L__BB0_9:
	add.s32 	%r11, %r84, %r95;
	sub.s32 	%r12, %r11, %r47;
	setp.ge.s32 	%p6, %r12, %r48;
	@%p6 bra 	$L__BB0_26;
	mul.lo.s32 	%r56, %r12, 3;
	mul.wide.s32 	%rd12, %r56, 4;
	add.s64 	%rd13, %rd2, %rd12;
	ld.global.u32 	%r89, [%rd13];
	ld.global.u32 	%r14, [%rd13+4];
	ld.global.u32 	%r86, [%rd13+8];
	setp.gt.s32 	%p7, %r14, %r84;
	@%p7 bra 	$L__BB0_26;
	setp.ge.s32 	%p8, %r89, %r14;
	mov.f32 	%f130, 0f00000000;
	@%p8 bra 	$L__BB0_25;
	sub.s32 	%r16, %r86, %r89;
	sub.s32 	%r17, %r14, %r89;
	and.b32  	%r18, %r17, 15;
	sub.s32 	%r57, %r89, %r14;
	setp.gt.u32 	%p9, %r57, -16;
	mov.f32 	%f130, 0f00000000;
	@%p9 bra 	$L__BB0_15;
	and.b32  	%r58, %r17, -16;
	neg.s32 	%r87, %r58;
	shl.b32 	%r59, %r89, 2;
	add.s32 	%r61, %r50, %r59;
	add.s32 	%r85, %r61, 32;
	mov.f32 	%f130, 0f00000000;
$L__BB0_14:
	.pragma "nounroll";
	ld.shared.f32 	%f20, [%r85+-32];
	mul.wide.s32 	%rd14, %r86, 4;
	add.s64 	%rd15, %rd1, %rd14;
	ld.global.f32 	%f21, [%rd15];
	fma.rn.f32 	%f22, %f20, %f21, %f130;
	ld.shared.f32 	%f23, [%r85+-28];
	ld.global.f32 	%f24, [%rd15+4];
	fma.rn.f32 	%f25, %f23, %f24, %f22;
	ld.shared.f32 	%f26, [%r85+-24];
	ld.global.f32 	%f27, [%rd15+8];
	fma.rn.f32 	%f28, %f26, %f27, %f25;
	ld.shared.f32 	%f29, [%r85+-20];
	ld.global.f32 	%f30, [%rd15+12];
	fma.rn.f32 	%f31, %f29, %f30, %f28;
	ld.shared.f32 	%f32, [%r85+-16];
	ld.global.f32 	%f33, [%rd15+16];
	fma.rn.f32 	%f34, %f32, %f33, %f31;
	ld.shared.f32 	%f35, [%r85+-12];
	ld.global.f32 	%f36, [%rd15+20];
	fma.rn.f32 	%f37, %f35, %f36, %f34;
	ld.shared.f32 	%f38, [%r85+-8];
	ld.global.f32 	%f39, [%rd15+24];
	fma.rn.f32 	%f40, %f38, %f39, %f37;
	ld.shared.f32 	%f41, [%r85+-4];
	ld.global.f32 	%f42, [%rd15+28];
	fma.rn.f32 	%f43, %f41, %f42, %f40;
	ld.shared.f32 	%f44, [%r85];
	ld.global.f32 	%f45, [%rd15+32];
	fma.rn.f32 	%f46, %f44, %f45, %f43;
	ld.shared.f32 	%f47, [%r85+4];
	ld.global.f32 	%f48, [%rd15+36];
	fma.rn.f32 	%f49, %f47, %f48, %f46;
	ld.shared.f32 	%f50, [%r85+8];
	ld.global.f32 	%f51, [%rd15+40];
	fma.rn.f32 	%f52, %f50, %f51, %f49;
	ld.shared.f32 	%f53, [%r85+12];
	ld.global.f32 	%f54, [%rd15+44];
	fma.rn.f32 	%f55, %f53, %f54, %f52;
	ld.shared.f32 	%f56, [%r85+16];
	ld.global.f32 	%f57, [%rd15+48];
	fma.rn.f32 	%f58, %f56, %f57, %f55;
	ld.shared.f32 	%f59, [%r85+20];
	ld.global.f32 	%f60, [%rd15+52];
	fma.rn.f32 	%f61, %f59, %f60, %f58;
	ld.shared.f32 	%f62, [%r85+24];
	ld.global.f32 	%f63, [%rd15+56];
	fma.rn.f32 	%f64, %f62, %f63, %f61;
	ld.shared.f32 	%f65, [%r85+28];
	ld.global.f32 	%f66, [%rd15+60];
	fma.rn.f32 	%f130, %f65, %f66, %f64;
	add.s32 	%r89, %r89, 16;
	add.s32 	%r87, %r87, 16;
	add.s32 	%r86, %r86, 16;
	add.s32 	%r85, %r85, 64;
	setp.ne.s32 	%p10, %r87, 0;
	@%p10 bra 	$L__BB0_14;
$L__BB0_15:
	setp.eq.s32 	%p11, %r18, 0;
	@%p11 bra 	$L__BB0_25;
	and.b32  	%r30, %r17, 7;
	setp.lt.u32 	%p12, %r18, 8;
	@%p12 bra 	$L__BB0_18;
	shl.b32 	%r62, %r89, 2;
	add.s32 	%r64, %r50, %r62;
	ld.shared.f32 	%f68, [%r64];
	add.s32 	%r65, %r16, %r89;
	mul.wide.s32 	%rd16, %r65, 4;
	add.s64 	%rd17, %rd1, %rd16;
	ld.global.f32 	%f69, [%rd17];
	fma.rn.f32 	%f70, %f68, %f69, %f130;
	ld.shared.f32 	%f71, [%r64+4];
	ld.global.f32 	%f72, [%rd17+4];
	fma.rn.f32 	%f73, %f71, %f72, %f70;
	ld.shared.f32 	%f74, [%r64+8];
	ld.global.f32 	%f75, [%rd17+8];
	fma.rn.f32 	%f76, %f74, %f75, %f73;
	ld.shared.f32 	%f77, [%r64+12];
	ld.global.f32 	%f78, [%rd17+12];
	fma.rn.f32 	%f79, %f77, %f78, %f76;
	ld.shared.f32 	%f80, [%r64+16];
	ld.global.f32 	%f81, [%rd17+16];
	fma.rn.f32 	%f82, %f80, %f81, %f79;
	ld.shared.f32 	%f83, [%r64+20];
	ld.global.f32 	%f84, [%rd17+20];
	fma.rn.f32 	%f85, %f83, %f84, %f82;
	ld.shared.f32 	%f86, [%r64+24];
	ld.global.f32 	%f87, [%rd17+24];
	fma.rn.f32 	%f88, %f86, %f87, %f85;
	ld.shared.f32 	%f89, [%r64+28];
	ld.global.f32 	%f90, [%rd17+28];
	fma.rn.f32 	%f130, %f89, %f90, %f88;
	add.s32 	%r89, %r89, 8;
$L__BB0_18:
	setp.eq.s32 	%p13, %r30, 0;
	@%p13 bra 	$L__BB0_25;
	and.b32  	%r33, %r17, 3;
	setp.lt.u32 	%p14, %r30, 4;
	@%p14 bra 	$L__BB0_21;
	shl.b32 	%r66, %r89, 2;
	add.s32 	%r68, %r50, %r66;
	ld.shared.f32 	%f92, [%r68];
	add.s32 	%r69, %r16, %r89;
	mul.wide.s32 	%rd18, %r69, 4;
	add.s64 	%rd19, %rd1, %rd18;
	ld.global.f32 	%f93, [%rd19];
	fma.rn.f32 	%f94, %f92, %f93, %f130;
	ld.shared.f32 	%f95, [%r68+4];
	ld.global.f32 	%f96, [%rd19+4];
	fma.rn.f32 	%f97, %f95, %f96, %f94;
	ld.shared.f32 	%f98, [%r68+8];
	ld.global.f32 	%f99, [%rd19+8];
	fma.rn.f32 	%f100, %f98, %f99, %f97;
	ld.shared.f32 	%f101, [%r68+12];
	ld.global.f32 	%f102, [%rd19+12];
	fma.rn.f32 	%f130, %f101, %f102, %f100;
	add.s32 	%r89, %r89, 4;
$L__BB0_21:
	setp.eq.s32 	%p15, %r33, 0;
	@%p15 bra 	$L__BB0_25;
	shl.b32 	%r70, %r89, 2;
	add.s32 	%r36, %r50, %r70;
	ld.shared.f32 	%f103, [%r36];
	add.s32 	%r72, %r16, %r89;
	mul.wide.s32 	%rd20, %r72, 4;
	add.s64 	%rd4, %rd1, %rd20;
	ld.global.f32 	%f104, [%rd4];
	fma.rn.f32 	%f130, %f103, %f104, %f130;
	setp.eq.s32 	%p16, %r33, 1;
	@%p16 bra 	$L__BB0_25;
	ld.shared.f32 	%f105, [%r36+4];
	ld.global.f32 	%f106, [%rd4+4];
	fma.rn.f32 	%f130, %f105, %f106, %f130;
	setp.eq.s32 	%p17, %r33, 2;
	@%p17 bra 	$L__BB0_25;
	ld.shared.f32 	%f107, [%r36+8];
	ld.global.f32 	%f108, [%rd4+8];
	fma.rn.f32 	%f130, %f107, %f108, %f130;
$L__BB0_25:
	fma.rn.f32 	%f109, %f130, 0fBBBB989D, 0f3F000000;
	cvt.sat.f32.f32 	%f110, %f109;
	mov.f32 	%f111, 0f4B400001;
	mov.f32 	%f112, 0f437C0000;
	fma.rm.f32 	%f113, %f110, %f112, %f111;
	add.f32 	%f114, %f113, 0fCB40007F;
	neg.f32 	%f115, %f114;
	fma.rn.f32 	%f116, %f130, 0fBFB8AA3B, %f115;
	fma.rn.f32 	%f117, %f130, 0fB2A57060, %f116;
	mov.b32 	%r73, %f113;
	shl.b32 	%r74, %r73, 23;
	mov.b32 	%f118, %r74;
	ex2.approx.ftz.f32 	%f119, %f117;
	fma.rn.f32 	%f120, %f119, %f118, 0f3F800000;
	rcp.rn.f32 	%f121, %f120;
	shl.b32 	%r75, %r11, 2;
	add.s32 	%r77, %r50, %r75;
	st.shared.f32 	[%r77], %f121;
	add.s32 	%r78, %r3, %r11;
	mov.b16 	%rs3, 1;
	st.shared.u8 	[%r78], %rs3;
$L__BB0_26:
	setp.ne.s32 	%p18, %r95, 0;
	bar.sync 	0;
	@%p18 bra 	$L__BB0_32;
	ld.shared.u32 	%r94, [_ZZ13produceState2E7counter];
	add.s32 	%r38, %r94, %r8;
	setp.ge.u32 	%p19, %r94, %r38;
	setp.ge.s32 	%p20, %r94, %r2;
	or.pred  	%p21, %p19, %p20;
	@%p21 bra 	$L__BB0_32;
	mov.u32 	%r93, %r94;
$L__BB0_29:
	add.s32 	%r79, %r3, %r93;
	ld.shared.u8 	%rs4, [%r79];
	setp.eq.s16 	%p22, %rs4, 0;
	@%p22 bra 	$L__BB0_31;
	add.s32 	%r94, %r94, 1;
	st.shared.u32 	[_ZZ13produceState2E7counter], %r94;
$L__BB0_31:
	add.s32 	%r93, %r93, 1;
	setp.lt.u32 	%p23, %r93, %r38;
	setp.lt.s32 	%p24, %r93, %r2;
	and.pred  	%p25, %p23, %p24;
	@%p25 bra 	$L__BB0_29;
$L__BB0_32:
	bar.sync 	0;
	ld.shared.u32 	%r84, [_ZZ13produceState2E7counter];
	setp.lt.s32 	%p26, %r84, %r2;
	@%p26 bra 	$L__BB0_9;
$L__BB0_33:
	setp.ge.s32 	%p27, %r95, %r2;
	@%p27 bra 	$L__BB0_36;
	mov.u32 	%r9, %ntid.x;
	cvta.to.global.u64 	%rd3, %rd7;
$L__BB0_35:
	shl.b32 	%r80, %r95, 2;
	add.s32 	%r82, %r50, %r80;
	ld.shared.f32 	%f122, [%r82];
	mul.wide.s32 	%rd21, %r95, 4;
	add.s64 	%rd22, %rd3, %rd21;
	st.global.f32 	[%rd22], %f122;
	add.s32 	%r95, %r95, %r9;
	setp.lt.s32 	%p28, %r95, %r2;
	@%p28 bra 	$L__BB0_35;
$L__BB0_36:
	ret;

}
	// .globl	produceState3
.visible .entry produceState3(
	.param .u64 .ptr .align 1 produceState3_param_0,
	.param .u32 produceState3_param_1,
	.param .u64 .ptr .align 1 produceState3_param_2,
	.param .u64 .ptr .align 1 produceState3_param_3,
	.param .u32 produceState3_param_4,
	.param .u64 .ptr .align 1 produceState3_param_5
)
{
	.reg .pred 	%p<18>;
	.reg .b32 	%r<95>;
	.reg .b32 	%f<131>;
	.reg .b64 	%rd<23>;

	ld.param.u64 	%rd5, [produceState3_param_0];
	ld.param.u32 	%r38, [produceState3_param_1];
	ld.param.u64 	%rd8, [produceState3_param_2];
	ld.param.u64 	%rd6, [produceState3_param_3];
	ld.param.u32 	%r39, [produceState3_param_4];
	ld.param.u64 	%rd7, [produceState3_param_5];
	cvta.to.global.u64 	%rd1, %rd8;
	mov.u32 	%r94, %tid.x;
	add.s32 	%r2, %r39, %r38;
	shl.b32 	%r40, %r2, 2;
	mov.u32 	%r41, s;
	add.s32 	%r3, %r41, %r40;
	setp.ge.s32 	%p1, %r94, %r38;
	shl.b32 	%r42, %r94, 2;
	add.s32 	%r4, %r3, %r42;
	@%p1 bra 	$L__BB1_2;
	cvta.to.global.u64 	%rd9, %rd5;
	mul.wide.u32 	%rd10, %r94, 4;
	add.s64 	%rd11, %rd9, %rd10;
	ld.global.f32 	%f15, [%rd11];
	add.s32 	%r46, %r41, %r42;
	st.shared.f32 	[%r46], %f15;
	mov.b32 	%r47, 1;
	st.shared.u32 	[%r4], %r47;
	bra.uni 	$L__BB1_3;
$L__BB1_2:
	mov.b32 	%r43, 0;
	st.shared.u32 	[%r4], %r43;
$L__BB1_3:
	bar.sync 	0;
	ld.shared.u32 	%r85, [%r4];
	mov.u32 	%r6, %ntid.x;
	mad.lo.s32 	%r48, %r85, %r6, %r94;
	setp.ge.u32 	%p2, %r48, %r2;
	@%p2 bra 	$L__BB1_23;
	cvta.to.global.u64 	%rd2, %rd6;
$L__BB1_5:
	mad.lo.s32 	%r8, %r85, %r6, %r94;
	sub.s32 	%r49, %r8, %r38;
	mul.lo.s32 	%r50, %r49, 3;
	mul.wide.s32 	%rd12, %r50, 4;
	add.s64 	%rd13, %rd2, %rd12;
	ld.global.u32 	%r91, [%rd13];
	ld.global.u32 	%r10, [%rd13+4];
	ld.global.u32 	%r88, [%rd13+8];
	setp.ge.s32 	%p3, %r91, %r10;
	mov.f32 	%f130, 0f00000000;
	mov.u32 	%r86, %r91;
	@%p3 bra 	$L__BB1_21;
$L__BB1_6:
	div.u32 	%r51, %r86, %r6;
	mul.lo.s32 	%r52, %r51, %r6;
	sub.s32 	%r53, %r86, %r52;
	add.s32 	%r54, %r51, 1;
	shl.b32 	%r55, %r53, 2;
	add.s32 	%r56, %r3, %r55;
	ld.shared.u32 	%r57, [%r56];
	setp.lt.s32 	%p4, %r57, %r54;
	@%p4 bra 	$L__BB1_22;
	add.s32 	%r86, %r86, 1;
	setp.ne.s32 	%p5, %r86, %r10;
	@%p5 bra 	$L__BB1_6;
	sub.s32 	%r13, %r88, %r91;
	sub.s32 	%r14, %r10, %r91;
	and.b32  	%r15, %r14, 15;
	sub.s32 	%r58, %r91, %r10;
	setp.gt.u32 	%p6, %r58, -16;
	mov.f32 	%f130, 0f00000000;
	@%p6 bra 	$L__BB1_11;
	and.b32  	%r59, %r14, -16;
	neg.s32 	%r89, %r59;
	shl.b32 	%r60, %r91, 2;
	add.s32 	%r62, %r41, %r60;
	add.s32 	%r87, %r62, 32;
	mov.f32 	%f130, 0f00000000;
$L__BB1_10:
	.pragma "nounroll";
	ld.shared.f32 	%f20, [%r87+-32];
	mul.wide.s32 	%rd14, %r88, 4;
	add.s64 	%rd15, %rd1, %rd14;
	ld.global.f32 	%f21, [%rd15];
	fma.rn.f32 	%f22, %f20, %f21, %f130;
	ld.shared.f32 	%f23, [%r87+-28];
	ld.global.f32 	%f24, [%rd15+4];
	fma.rn.f32 	%f25, %f23, %f24, %f22;
	ld.shared.f32 	%f26, [%r87+-24];
	ld.global.f32 	%f27, [%rd15+8];
	fma.rn.f32 	%f28, %f26, %f27, %f25;
	ld.shared.f32 	%f29, [%r87+-20];
	ld.global.f32 	%f30, [%rd15+12];
	fma.rn.f32 	%f31, %f29, %f30, %f28;
	ld.shared.f32 	%f32, [%r87+-16];
	ld.global.f32 	%f33, [%rd15+16];
	fma.rn.f32 	%f34, %f32, %f33, %f31;
	ld.shared.f32 	%f35, [%r87+-12];
	ld.global.f32 	%f36, [%rd15+20];
	fma.rn.f32 	%f37, %f35, %f36, %f34;
	ld.shared.f32 	%f38, [%r87+-8];
	ld.global.f32 	%f39, [%rd15+24];
	fma.rn.f32 	%f40, %f38, %f39, %f37;
	ld.shared.f32 	%f41, [%r87+-4];
	ld.global.f32 	%f42, [%rd15+28];
	fma.rn.f32 	%f43, %f41, %f42, %f40;
	ld.shared.f32 	%f44, [%r87];
	ld.global.f32 	%f45, [%rd15+32];
	fma.rn.f32 	%f46, %f44, %f45, %f43;
	ld.shared.f32 	%f47, [%r87+4];
	ld.global.f32 	%f48, [%rd15+36];
	fma.rn.f32 	%f49, %f47, %f48, %f46;
	ld.shared.f32 	%f50, [%r87+8];
	ld.global.f32 	%f51, [%rd15+40];
	fma.rn.f32 	%f52, %f50, %f51, %f49;
	ld.shared.f32 	%f53, [%r87+12];
	ld.global.f32 	%f54, [%rd15+44];
	fma.rn.f32 	%f55, %f53, %f54, %f52;
	ld.shared.f32 	%f56, [%r87+16];
	ld.global.f32 	%f57, [%rd15+48];
	fma.rn.f32 	%f58, %f56, %f57, %f55;
	ld.shared.f32 	%f59, [%r87+20];
	ld.global.f32 	%f60, [%rd15+52];
	fma.rn.f32 	%f61, %f59, %f60, %f58;
	ld.shared.f32 	%f62, [%r87+24];
	ld.global.f32 	%f63, [%rd15+56];
	fma.rn.f32 	%f64, %f62, %f63, %f61;
	ld.shared.f32 	%f65, [%r87+28];
	ld.global.f32 	%f66, [%rd15+60];
	fma.rn.f32 	%f130, %f65, %f66, %f64;
	add.s32 	%r91, %r91, 16;
	add.s32 	%r89, %r89, 16;
	add.s32 	%r88, %r88, 16;
	add.s32 	%r87, %r87, 64;
	setp.ne.s32 	%p7, %r89, 0;
	@%p7 bra 	$L__BB1_10;
$L__BB1_11:
	setp.eq.s32 	%p8, %r15, 0;
	@%p8 bra 	$L__BB1_21;
	and.b32  	%r28, %r14, 7;
	setp.lt.u32 	%p9, %r15, 8;
	@%p9 bra 	$L__BB1_14;
	shl.b32 	%r63, %r91, 2;
	add.s32 	%r65, %r41, %r63;
	ld.shared.f32 	%f68, [%r65];
	add.s32 	%r66, %r13, %r91;
	mul.wide.s32 	%rd16, %r66, 4;
	add.s64 	%rd17, %rd1, %rd16;
	ld.global.f32 	%f69, [%rd17];
	fma.rn.f32 	%f70, %f68, %f69, %f130;
	ld.shared.f32 	%f71, [%r65+4];
	ld.global.f32 	%f72, [%rd17+4];
	fma.rn.f32 	%f73, %f71, %f72, %f70;
	ld.shared.f32 	%f74, [%r65+8];
	ld.global.f32 	%f75, [%rd17+8];
	fma.rn.f32 	%f76, %f74, %f75, %f73;
	ld.shared.f32 	%f77, [%r65+12];
	ld.global.f32 	%f78, [%rd17+12];
	fma.rn.f32 	%f79, %f77, %f78, %f76;
	ld.shared.f32 	%f80, [%r65+16];
	ld.global.f32 	%f81, [%rd17+16];
	fma.rn.f32 	%f82, %f80, %f81, %f79;
	ld.shared.f32 	%f83, [%r65+20];
	ld.global.f32 	%f84, [%rd17+20];
	fma.rn.f32 	%f85, %f83, %f84, %f82;
	ld.shared.f32 	%f86, [%r65+24];
	ld.global.f32 	%f87, [%rd17+24];
	fma.rn.f32 	%f88, %f86, %f87, %f85;
	ld.shared.f32 	%f89, [%r65+28];
	ld.global.f32 	%f90, [%rd17+28];
	fma.rn.f32 	%f130, %f89, %f90, %f88;
	add.s32 	%r91, %r91, 8;
$L__BB1_14:
	setp.eq.s32 	%p10, %r28, 0;
	@%p10 bra 	$L__BB1_21;
	and.b32  	%r31, %r14, 3;
	setp.lt.u32 	%p11, %r28, 4;
	@%p11 bra 	$L__BB1_17;
	shl.b32 	%r67, %r91, 2;
	add.s32 	%r69, %r41, %r67;
	ld.shared.f32 	%f92, [%r69];
	add.s32 	%r70, %r13, %r91;
	mul.wide.s32 	%rd18, %r70, 4;
	add.s64 	%rd19, %rd1, %rd18;
	ld.global.f32 	%f93, [%rd19];
	fma.rn.f32 	%f94, %f92, %f93, %f130;
	ld.shared.f32 	%f95, [%r69+4];
	ld.global.f32 	%f96, [%rd19+4];
	fma.rn.f32 	%f97, %f95, %f96, %f94;
	ld.shared.f32 	%f98, [%r69+8];
	ld.global.f32 	%f99, [%rd19+8];
	fma.rn.f32 	%f100, %f98, %f99, %f97;
	ld.shared.f32 	%f101, [%r69+12];
	ld.global.f32 	%f102, [%rd19+12];
	fma.rn.f32 	%f130, %f101, %f102, %f100;
	add.s32 	%r91, %r91, 4;
$L__BB1_17:
	setp.eq.s32 	%p12, %r31, 0;
	@%p12 bra 	$L__BB1_21;
	shl.b32 	%r71, %r91, 2;
	add.s32 	%r34, %r41, %r71;
	ld.shared.f32 	%f103, [%r34];
	add.s32 	%r73, %r13, %r91;
	mul.wide.s32 	%rd20, %r73, 4;
	add.s64 	%rd3, %rd1, %rd20;
	ld.global.f32 	%f104, [%rd3];
	fma.rn.f32 	%f130, %f103, %f104, %f130;
	setp.eq.s32 	%p13, %r31, 1;
	@%p13 bra 	$L__BB1_21;
	ld.shared.f32 	%f105, [%r34+4];
	ld.global.f32 	%f106, [%rd3+4];
	fma.rn.f32 	%f130, %f105, %f106, %f130;
	setp.eq.s32 	%p14, %r31, 2;
	@%p14 bra 	$L__BB1_21;
	ld.shared.f32 	%f107, [%r34+8];
	ld.global.f32 	%f108, [%rd3+8];
	fma.rn.f32 	%f130, %f107, %f108, %f130;
$L__BB1_21:
	fma.rn.f32 	%f109, %f130, 0fBBBB989D, 0f3F000000;
	cvt.sat.f32.f32 	%f110, %f109;
	mov.f32 	%f111, 0f4B400001;
	mov.f32 	%f112, 0f437C0000;
	fma.rm.f32 	%f113, %f110, %f112, %f111;
	add.f32 	%f114, %f113, 0fCB40007F;
	neg.f32 	%f115, %f114;
	fma.rn.f32 	%f116, %f130, 0fBFB8AA3B, %f115;
	fma.rn.f32 	%f117, %f130, 0fB2A57060, %f116;
	mov.b32 	%r74, %f113;
	shl.b32 	%r75, %r74, 23;
	mov.b32 	%f118, %r75;
	ex2.approx.ftz.f32 	%f119, %f117;
	fma.rn.f32 	%f120, %f119, %f118, 0f3F800000;
	rcp.rn.f32 	%f121, %f120;
	shl.b32 	%r76, %r8, 2;
	add.s32 	%r78, %r41, %r76;
	st.shared.f32 	[%r78], %f121;
	ld.shared.u32 	%r79, [%r4];
	add.s32 	%r80, %r79, 1;
	st.shared.u32 	[%r4], %r80;
$L__BB1_22:
	bar.sync 	0;
	ld.shared.u32 	%r85, [%r4];
	mad.lo.s32 	%r81, %r85, %r6, %r94;
	setp.lt.u32 	%p15, %r81, %r2;
	@%p15 bra 	$L__BB1_5;
$L__BB1_23:
	bar.sync 	0;
	setp.ge.s32 	%p16, %r94, %r2;
	@%p16 bra 	$L__BB1_26;
	cvta.to.global.u64 	%rd4, %rd7;
$L__BB1_25:
	shl.b32 	%r82, %r94, 2;
	add.s32 	%r84, %r41, %r82;
	ld.shared.f32 	%f122, [%r84];
	mul.wide.s32 	%rd21, %r94, 4;
	add.s64 	%rd22, %rd4, %rd21;
	st.global.f32 	[%rd22], %f122;
	add.s32 	%r94, %r94, %r6;
	setp.lt.s32 	%p17, %r94, %r2;
	@%p17 bra 	$L__BB1_25;
$L__BB1_26:
	ret;

}


// ===== COMPILED SASS (sm_100) =====

	.target	sm_100

	.elftype	@"ET_EXEC"


//--------------------- .note.nv.tkinfo           --------------------------
	.section	.note.nv.tkinfo,"",@"SHT_NOTE"
	.sectionflags	@"SHF_NOTE_NV_TKINFO"
	.tkinfo
        /*0018*/ 	.word	0x00000002
        /*0030*/ 	.string	""
        /*0030*/ 	.string	"ptxas"
        /*0030*/ 	.string	"Cuda compilation tools, release 13.0, V13.0.88"
        /*0030*/ 	.string	"Build cuda_13.0.r13.0/compiler.36424714_0"
        /*0030*/ 	.string	"-arch sm_100 -m 64 "



//--------------------- .note.nv.cuinfo           --------------------------
	.section	.note.nv.cuinfo,"",@"SHT_NOTE"
	.sectionflags	@"SHF_NOTE_NV_CUINFO"
        /*0018*/ 	.short	0x0002
        /*001a*/ 	.short	0x0064
        /*001c*/ 	.short	0x0082
	.zero		2


//--------------------- .nv.info                  --------------------------
	.section	.nv.info,"",@"SHT_CUDA_INFO"
	.align	4


	//----- nvinfo : EIATTR_REGCOUNT
	.align		4
        /*0000*/ 	.byte	0x04, 0x2f
        /*0002*/ 	.short	(.L_1 - .L_0)
	.align		4
.L_0:
        /*0004*/ 	.word	index@(produceState2)
        /*0008*/ 	.word	0x00000020


	//----- nvinfo : EIATTR_FRAME_SIZE
	.align		4
.L_1:
        /*000c*/ 	.byte	0x04, 0x11
        /*000e*/ 	.short	(.L_3 - .L_2)
	.align		4
.L_2:
        /*0010*/ 	.word	index@($__internal_1_$__cuda_sm20_rcp_rn_f32_slowpath)
        /*0014*/ 	.word	0x00000000


	//----- nvinfo : EIATTR_FRAME_SIZE
	.align		4
.L_3:
        /*0018*/ 	.byte	0x04, 0x11
        /*001a*/ 	.short	(.L_5 - .L_4)
	.align		4
.L_4:
        /*001c*/ 	.word	index@(produceState2)
        /*0020*/ 	.word	0x00000000


	//----- nvinfo : EIATTR_REGCOUNT
	.align		4
.L_5:
        /*0024*/ 	.byte	0x04, 0x2f
        /*0026*/ 	.short	(.L_7 - .L_6)
	.align		4
.L_6:
        /*0028*/ 	.word	index@(produceState3)
        /*002c*/ 	.word	0x0000001f


	//----- nvinfo : EIATTR_FRAME_SIZE
	.align		4
.L_7:
        /*0030*/ 	.byte	0x04, 0x11
        /*0032*/ 	.short	(.L_9 - .L_8)
	.align		4
.L_8:
        /*0034*/ 	.word	index@($__internal_0_$__cuda_sm20_rcp_rn_f32_slowpath)
        /*0038*/ 	.word	0x00000000


	//----- nvinfo : EIATTR_FRAME_SIZE
	.align		4
.L_9:
        /*003c*/ 	.byte	0x04, 0x11
        /*003e*/ 	.short	(.L_11 - .L_10)
	.align		4
.L_10:
        /*0040*/ 	.word	index@(produceState3)
        /*0044*/ 	.word	0x00000000


	//----- nvinfo : EIATTR_MIN_STACK_SIZE
	.align		4
.L_11:
        /*0048*/ 	.byte	0x04, 0x12
        /*004a*/ 	.short	(.L_13 - .L_12)
	.align		4
.L_12:
        /*004c*/ 	.word	index@(produceState3)
        /*0050*/ 	.word	0x00000000


	//----- nvinfo : EIATTR_MIN_STACK_SIZE
	.align		4
.L_13:
        /*0054*/ 	.byte	0x04, 0x12
        /*0056*/ 	.short	(.L_15 - .L_14)
	.align		4
.L_14:
        /*0058*/ 	.word	index@(produceState2)
        /*005c*/ 	.word	0x00000000
.L_15:


//--------------------- .nv.compat                --------------------------
	.section	.nv.compat,"",@"SHT_CUDA_COMPAT_INFO"
	.align	4
        /*0000*/ 	.byte	0x02, 0x09, 0x00, 0x00, 0x02, 0x02, 0x01, 0x00, 0x02, 0x05, 0x05, 0x00, 0x03, 0x07, 0x01, 0x01
        /*0010*/ 	.byte	0x02, 0x03, 0x00, 0x00, 0x02, 0x06, 0x01, 0x00, 0x04, 0x0b, 0x08, 0x00, 0x09, 0x00, 0x00, 0x00
        /*0020*/ 	.byte	0x00, 0x00, 0x00, 0x00


//--------------------- .nv.info.produceState3    --------------------------
	.section	.nv.info.produceState3,"",@"SHT_CUDA_INFO"
	.sectionflags	@""
	.align	4


	//----- nvinfo : EIATTR_CUDA_API_VERSION
	.align		4
        /*0000*/ 	.byte	0x04, 0x37
        /*0002*/ 	.short	(.L_17 - .L_16)
.L_16:
        /*0004*/ 	.word	0x00000082


	//----- nvinfo : EIATTR_KPARAM_INFO
	.align		4
.L_17:
        /*0008*/ 	.byte	0x04, 0x17
        /*000a*/ 	.short	(.L_19 - .L_18)
.L_18:
        /*000c*/ 	.word	0x00000000
        /*0010*/ 	.short	0x0005
        /*0012*/ 	.short	0x0028
        /*0014*/ 	.byte	0x00, 0xf5, 0x21, 0x00


	//----- nvinfo : EIATTR_KPARAM_INFO
	.align		4
.L_19:
        /*0018*/ 	.byte	0x04, 0x17
        /*001a*/ 	.short	(.L_21 - .L_20)
.L_20:
        /*001c*/ 	.word	0x00000000
        /*0020*/ 	.short	0x0004
        /*0022*/ 	.short	0x0020
        /*0024*/ 	.byte	0x00, 0xf0, 0x11, 0x00


	//----- nvinfo : EIATTR_KPARAM_INFO
	.align		4
.L_21:
        /*0028*/ 	.byte	0x04, 0x17
        /*002a*/ 	.short	(.L_23 - .L_22)
.L_22:
        /*002c*/ 	.word	0x00000000
        /*0030*/ 	.short	0x0003
        /*0032*/ 	.short	0x0018
        /*0034*/ 	.byte	0x00, 0xf5, 0x21, 0x00


	//----- nvinfo : EIATTR_KPARAM_INFO
	.align		4
.L_23:
        /*0038*/ 	.byte	0x04, 0x17
        /*003a*/ 	.short	(.L_25 - .L_24)
.L_24:
        /*003c*/ 	.word	0x00000000
        /*0040*/ 	.short	0x0002
        /*0042*/ 	.short	0x0010
        /*0044*/ 	.byte	0x00, 0xf5, 0x21, 0x00


	//----- nvinfo : EIATTR_KPARAM_INFO
	.align		4
.L_25:
        /*0048*/ 	.byte	0x04, 0x17
        /*004a*/ 	.short	(.L_27 - .L_26)
.L_26:
        /*004c*/ 	.word	0x00000000
        /*0050*/ 	.short	0x0001
        /*0052*/ 	.short	0x0008
        /*0054*/ 	.byte	0x00, 0xf0, 0x11, 0x00


	//----- nvinfo : EIATTR_KPARAM_INFO
	.align		4
.L_27:
        /*0058*/ 	.byte	0x04, 0x17
        /*005a*/ 	.short	(.L_29 - .L_28)
.L_28:
        /*005c*/ 	.word	0x00000000
        /*0060*/ 	.short	0x0000
        /*0062*/ 	.short	0x0000
        /*0064*/ 	.byte	0x00, 0xf5, 0x21, 0x00


	//----- nvinfo : EIATTR_SPARSE_MMA_MASK
	.align		4
.L_29:
        /*0068*/ 	.byte	0x03, 0x50
        /*006a*/ 	.short	0x0000


	//----- nvinfo : EIATTR_MAXREG_COUNT
	.align		4
        /*006c*/ 	.byte	0x03, 0x1b
        /*006e*/ 	.short	0x00ff


	//----- nvinfo : EIATTR_NUM_BARRIERS
	.align		4
        /*0070*/ 	.byte	0x02, 0x4c
        /*0072*/ 	.byte	0x01
	.zero		1


	//----- nvinfo : EIATTR_MERCURY_ISA_VERSION
	.align		4
        /*0074*/ 	.byte	0x03, 0x5f
        /*0076*/ 	.short	0x0101


	//----- nvinfo : EIATTR_VRC_CTA_INIT_COUNT
	.align		4
        /*0078*/ 	.byte	0x02, 0x4a
	.zero		1
	.zero		1


	//----- nvinfo : EIATTR_EXIT_INSTR_OFFSETS
	.align		4
        /*007c*/ 	.byte	0x04, 0x1c
        /*007e*/ 	.short	(.L_31 - .L_30)


	//   ....[0]....
.L_30:
        /*0080*/ 	.word	0x00001000


	//   ....[1]....
        /*0084*/ 	.word	0x00001090


	//----- nvinfo : EIATTR_CRS_STACK_SIZE
	.align		4
.L_31:
        /*0088*/ 	.byte	0x04, 0x1e
        /*008a*/ 	.short	(.L_33 - .L_32)
.L_32:
        /*008c*/ 	.word	0x00000000


	//----- nvinfo : EIATTR_CBANK_PARAM_SIZE
	.align		4
.L_33:
        /*0090*/ 	.byte	0x03, 0x19
        /*0092*/ 	.short	0x0030


	//----- nvinfo : EIATTR_PARAM_CBANK
	.align		4
        /*0094*/ 	.byte	0x04, 0x0a
        /*0096*/ 	.short	(.L_35 - .L_34)
	.align		4
.L_34:
        /*0098*/ 	.word	index@(.nv.constant0.produceState3)
        /*009c*/ 	.short	0x0380
        /*009e*/ 	.short	0x0030


	//----- nvinfo : EIATTR_SW_WAR
	.align		4
.L_35:
        /*00a0*/ 	.byte	0x04, 0x36
        /*00a2*/ 	.short	(.L_37 - .L_36)
.L_36:
        /*00a4*/ 	.word	0x00000008
.L_37:


//--------------------- .nv.info.produceState2    --------------------------
	.section	.nv.info.produceState2,"",@"SHT_CUDA_INFO"
	.sectionflags	@""
	.align	4


	//----- nvinfo : EIATTR_CUDA_API_VERSION
	.align		4
        /*0000*/ 	.byte	0x04, 0x37
        /*0002*/ 	.short	(.L_39 - .L_38)
.L_38:
        /*0004*/ 	.word	0x00000082


	//----- nvinfo : EIATTR_KPARAM_INFO
	.align		4
.L_39:
        /*0008*/ 	.byte	0x04, 0x17
        /*000a*/ 	.short	(.L_41 - .L_40)
.L_40:
        /*000c*/ 	.word	0x00000000
        /*0010*/ 	.short	0x0005
        /*0012*/ 	.short	0x0028
        /*0014*/ 	.byte	0x00, 0xf5, 0x21, 0x00


	//----- nvinfo : EIATTR_KPARAM_INFO
	.align		4
.L_41:
        /*0018*/ 	.byte	0x04, 0x17
        /*001a*/ 	.short	(.L_43 - .L_42)
.L_42:
        /*001c*/ 	.word	0x00000000
        /*0020*/ 	.short	0x0004
        /*0022*/ 	.short	0x0020
        /*0024*/ 	.byte	0x00, 0xf0, 0x11, 0x00


	//----- nvinfo : EIATTR_KPARAM_INFO
	.align		4
.L_43:
        /*0028*/ 	.byte	0x04, 0x17
        /*002a*/ 	.short	(.L_45 - .L_44)
.L_44:
        /*002c*/ 	.word	0x00000000
        /*0030*/ 	.short	0x0003
        /*0032*/ 	.short	0x0018
        /*0034*/ 	.byte	0x00, 0xf5, 0x21, 0x00


	//----- nvinfo : EIATTR_KPARAM_INFO
	.align		4
.L_45:
        /*0038*/ 	.byte	0x04, 0x17
        /*003a*/ 	.short	(.L_47 - .L_46)
.L_46:
        /*003c*/ 	.word	0x00000000
        /*0040*/ 	.short	0x0002
        /*0042*/ 	.short	0x0010
        /*0044*/ 	.byte	0x00, 0xf5, 0x21, 0x00


	//----- nvinfo : EIATTR_KPARAM_INFO
	.align		4
.L_47:
        /*0048*/ 	.byte	0x04, 0x17
        /*004a*/ 	.short	(.L_49 - .L_48)
.L_48:
        /*004c*/ 	.word	0x00000000
        /*0050*/ 	.short	0x0001
        /*0052*/ 	.short	0x0008
        /*0054*/ 	.byte	0x00, 0xf0, 0x11, 0x00


	//----- nvinfo : EIATTR_KPARAM_INFO
	.align		4
.L_49:
        /*0058*/ 	.byte	0x04, 0x17
        /*005a*/ 	.short	(.L_51 - .L_50)
.L_50:
        /*005c*/ 	.word	0x00000000
        /*0060*/ 	.short	0x0000
        /*0062*/ 	.short	0x0000
        /*0064*/ 	.byte	0x00, 0xf5, 0x21, 0x00


	//----- nvinfo : EIATTR_SPARSE_MMA_MASK
	.align		4
.L_51:
        /*0068*/ 	.byte	0x03, 0x50
        /*006a*/ 	.short	0x0000


	//----- nvinfo : EIATTR_MAXREG_COUNT
	.align		4
        /*006c*/ 	.byte	0x03, 0x1b
        /*006e*/ 	.short	0x00ff


	//----- nvinfo : EIATTR_NUM_BARRIERS
	.align		4
        /*0070*/ 	.byte	0x02, 0x4c
        /*0072*/ 	.byte	0x01
	.zero		1


	//----- nvinfo : EIATTR_MERCURY_ISA_VERSION
	.align		4
        /*0074*/ 	.byte	0x03, 0x5f
        /*0076*/ 	.short	0x0101


	//----- nvinfo : EIATTR_VRC_CTA_INIT_COUNT
	.align		4
        /*0078*/ 	.byte	0x02, 0x4a
	.zero		1
	.zero		1


	//----- nvinfo : EIATTR_EXIT_INSTR_OFFSETS
	.align		4
        /*007c*/ 	.byte	0x04, 0x1c
        /*007e*/ 	.short	(.L_53 - .L_52)


	//   ....[0]....
.L_52:
        /*0080*/ 	.word	0x000010c0


	//   ....[1]....
        /*0084*/ 	.word	0x00001160


	//----- nvinfo : EIATTR_CRS_STACK_SIZE
	.align		4
.L_53:
        /*0088*/ 	.byte	0x04, 0x1e
        /*008a*/ 	.short	(.L_55 - .L_54)
.L_54:
        /*008c*/ 	.word	0x00000000


	//----- nvinfo : EIATTR_CBANK_PARAM_SIZE
	.align		4
.L_55:
        /*0090*/ 	.byte	0x03, 0x19
        /*0092*/ 	.short	0x0030


	//----- nvinfo : EIATTR_PARAM_CBANK
	.align		4
        /*0094*/ 	.byte	0x04, 0x0a
        /*0096*/ 	.short	(.L_57 - .L_56)
	.align		4
.L_56:
        /*0098*/ 	.word	index@(.nv.constant0.produceState2)
        /*009c*/ 	.short	0x0380
        /*009e*/ 	.short	0x0030


	//----- nvinfo : EIATTR_SW_WAR
	.align		4
.L_57:
        /*00a0*/ 	.byte	0x04, 0x36
        /*00a2*/ 	.short	(.L_59 - .L_58)
.L_58:
        /*00a4*/ 	.word	0x00000008
.L_59:


//--------------------- .nv.callgraph             --------------------------
	.section	.nv.callgraph,"",@"SHT_CUDA_CALLGRAPH"
	.align	4
	.sectionentsize	8
	.align		4
        /*0000*/ 	.word	0x00000000
	.align		4
        /*0004*/ 	.word	0xffffffff
	.align		4
        /*0008*/ 	.word	0x00000000
	.align		4
        /*000c*/ 	.word	0xfffffffe
	.align		4
        /*0010*/ 	.word	0x00000000
	.align		4
        /*0014*/ 	.word	0xfffffffd
	.align		4
        /*0018*/ 	.word	0x00000000
	.align		4
        /*001c*/ 	.word	0xfffffffc


//--------------------- .text.produceState3       --------------------------
	.section	.text.produceState3,"ax",@progbits
	.align	128
        .global         produceState3
        .type           produceState3,@function
        .size           produceState3,(.L_x_50 - produceState3)
        .other          produceState3,@"STO_CUDA_ENTRY STV_DEFAULT"
produceState3:
.text.produceState3:
[----:B------:R-:W-:Y:S01]  /*0000*/  LDC R1, c[0x0][0x37c] ;  /* 0x0000df00ff017b82 */ /* 0x000fe20000000800 */
[----:B------:R-:W0:Y:S01]  /*0010*/  S2R R4, SR_TID.X ;  /* 0x0000000000047919 */ /* 0x000e220000002100 */
[----:B------:R-:W0:Y:S01]  /*0020*/  LDCU UR7, c[0x0][0x388] ;  /* 0x00007100ff0777ac */ /* 0x000e220008000800 */
[----:B------:R-:W1:Y:S05]  /*0030*/  LDCU.64 UR8, c[0x0][0x358] ;  /* 0x00006b00ff0877ac */ /* 0x000e6a0008000a00 */
[----:B------:R-:W2:Y:S01]  /*0040*/  S2UR UR6, SR_CgaCtaId ;  /* 0x00000000000679c3 */ /* 0x000ea20000008800 */
[----:B------:R-:W3:Y:S01]  /*0050*/  LDCU UR4, c[0x0][0x3a0] ;  /* 0x00007400ff0477ac */ /* 0x000ee20008000800 */
[----:B0-----:R-:W-:-:S13]  /*0060*/  ISETP.GE.AND P0, PT, R4, UR7, PT ;  /* 0x0000000704007c0c */ /* 0x001fda000bf06270 */
[----:B------:R-:W0:Y:S02]  /*0070*/  @!P0 LDC.64 R2, c[0x0][0x380] ;  /* 0x0000e000ff028b82 */ /* 0x000e240000000a00 */
[----:B0-----:R-:W-:-:S06]  /*0080*/  @!P0 IMAD.WIDE.U32 R2, R4, 0x4, R2 ;  /* 0x0000000404028825 */ /* 0x001fcc00078e0002 */
[----:B-1----:R-:W4:Y:S01]  /*0090*/  @!P0 LDG.E R2, desc[UR8][R2.64] ;  /* 0x0000000802028981 */ /* 0x002f22000c1e1900 */
[----:B------:R-:W-:Y:S01]  /*00a0*/  UMOV UR5, 0x400 ;  /* 0x0000040000057882 */ /* 0x000fe20000000000 */
[----:B---3--:R-:W-:Y:S01]  /*00b0*/  UIADD3 UR4, UPT, UPT, UR4, UR7, URZ ;  /* 0x0000000704047290 */ /* 0x008fe2000fffe0ff */
[----:B------:R-:W-:Y:S01]  /*00c0*/  @!P0 MOV R6, 0x1 ;  /* 0x0000000100068802 */ /* 0x000fe20000000f00 */
[----:B--2---:R-:W-:Y:S01]  /*00d0*/  ULEA UR5, UR6, UR5, 0x18 ;  /* 0x0000000506057291 */ /* 0x004fe2000f8ec0ff */
[----:B------:R-:W0:Y:S03]  /*00e0*/  LDCU UR7, c[0x0][0x360] ;  /* 0x00006c00ff0777ac */ /* 0x000e260008000800 */
[----:B------:R-:W-:Y:S02]  /*00f0*/  ULEA UR6, UR4, UR5, 0x2 ;  /* 0x0000000504067291 */ /* 0x000fe4000f8e10ff */
[----:B------:R-:W-:-:S04]  /*0100*/  @!P0 LEA R7, R4, UR5, 0x2 ;  /* 0x0000000504078c11 */ /* 0x000fc8000f8e10ff */
[----:B------:R-:W-:Y:S01]  /*0110*/  LEA R5, R4, UR6, 0x2 ;  /* 0x0000000604057c11 */ /* 0x000fe2000f8e10ff */
[----:B----4-:R-:W-:Y:S04]  /*0120*/  @!P0 STS [R7], R2 ;  /* 0x0000000207008388 */ /* 0x010fe80000000800 */
[----:B------:R-:W-:Y:S04]  /*0130*/  @!P0 STS [R5], R6 ;  /* 0x0000000605008388 */ /* 0x000fe80000000800 */
[----:B------:R-:W-:Y:S01]  /*0140*/  @P0 STS [R5], RZ ;  /* 0x000000ff05000388 */ /* 0x000fe20000000800 */
[----:B------:R-:W-:Y:S06]  /*0150*/  BAR.SYNC.DEFER_BLOCKING 0x0 ;  /* 0x0000000000007b1d */ /* 0x000fec0000010000 */
[----:B------:R-:W0:Y:S02]  /*0160*/  LDS R3, [R5] ;  /* 0x0000000005037984 */ /* 0x000e240000000800 */
[----:B0-----:R-:W-:-:S05]  /*0170*/  IMAD R0, R3, UR7, R4 ;  /* 0x0000000703007c24 */ /* 0x001fca000f8e0204 */
[----:B------:R-:W-:-:S13]  /*0180*/  ISETP.GE.U32.AND P0, PT, R0, UR4, PT ;  /* 0x0000000400007c0c */ /* 0x000fda000bf06070 */
[----:B------:R-:W-:Y:S05]  /*0190*/  @P0 BRA `(.L_x_0) ;  /* 0x0000000c008c0947 */ /* 0x000fea0003800000 */
.L_x_15:
[----:B0-----:R-:W0:Y:S01]  /*01a0*/  LDCU UR10, c[0x0][0x388] ;  /* 0x00007100ff0a77ac */ /* 0x001e220008000800 */
[----:B------:R-:W1:Y:S01]  /*01b0*/  LDC.64 R8, c[0x0][0x398] ;  /* 0x0000e600ff087b82 */ /* 0x000e620000000a00 */
[----:B------:R-:W-:-:S04]  /*01c0*/  IMAD R6, R3, UR7, R4 ;  /* 0x0000000703067c24 */ /* 0x000fc8000f8e0204 */
[----:B0-----:R-:W-:-:S04]  /*01d0*/  VIADD R0, R6, -UR10 ;  /* 0x8000000a06007c36 */ /* 0x001fc80008000000 */
[----:B------:R-:W-:-:S04]  /*01e0*/  IMAD R3, R0, 0x3, RZ ;  /* 0x0000000300037824 */ /* 0x000fc800078e02ff */
[----:B-1----:R-:W-:-:S05]  /*01f0*/  IMAD.WIDE R8, R3, 0x4, R8 ;  /* 0x0000000403087825 */ /* 0x002fca00078e0208 */
[----:B------:R-:W2:Y:S04]  /*0200*/  LDG.E R0, desc[UR8][R8.64] ;  /* 0x0000000808007981 */ /* 0x000ea8000c1e1900 */
[----:B------:R-:W2:Y:S01]  /*0210*/  LDG.E R3, desc[UR8][R8.64+0x4] ;  /* 0x0000040808037981 */ /* 0x000ea2000c1e1900 */
[----:B------:R-:W-:Y:S01]  /*0220*/  HFMA2 R21, -RZ, RZ, 0, 0 ;  /* 0x00000000ff157431 */ /* 0x000fe200000001ff */
[----:B--2---:R-:W-:-:S13]  /*0230*/  ISETP.GE.AND P0, PT, R0, R3, PT ;  /* 0x000000030000720c */ /* 0x004fda0003f06270 */
[----:B-----5:R-:W-:Y:S05]  /*0240*/  @P0 BRA `(.L_x_1) ;  /* 0x0000000800d40947 */ /* 0x020fea0003800000 */
[----:B------:R-:W0:Y:S01]  /*0250*/  I2F.U32.RP R2, UR7 ;  /* 0x0000000700027d06 */ /* 0x000e220008209000 */
[----:B------:R1:W5:Y:S01]  /*0260*/  LDG.E R13, desc[UR8][R8.64+0x8] ;  /* 0x00000808080d7981 */ /* 0x000362000c1e1900 */
[----:B------:R-:W-:Y:S02]  /*0270*/  ISETP.NE.U32.AND P0, PT, RZ, UR7, PT ;  /* 0x00000007ff007c0c */ /* 0x000fe4000bf05070 */
[----:B-1----:R-:W-:Y:S02]  /*0280*/  MOV R8, R0 ;  /* 0x0000000000087202 */ /* 0x002fe40000000f00 */
[----:B------:R-:W-:Y:S02]  /*0290*/  LOP3.LUT R9, RZ, UR7, RZ, 0x33, !PT ;  /* 0x00000007ff097c12 */ /* 0x000fe4000f8e33ff */
[----:B0-----:R-:W0:Y:S02]  /*02a0*/  MUFU.RCP R2, R2 ;  /* 0x0000000200027308 */ /* 0x001e240000001000 */
[----:B0-----:R-:W-:-:S06]  /*02b0*/  VIADD R10, R2, 0xffffffe ;  /* 0x0ffffffe020a7836 */ /* 0x001fcc0000000000 */
[----:B------:R0:W1:Y:S02]  /*02c0*/  F2I.FTZ.U32.TRUNC.NTZ R11, R10 ;  /* 0x0000000a000b7305 */ /* 0x000064000021f000 */
[----:B0-----:R-:W-:Y:S01]  /*02d0*/  IMAD.MOV.U32 R10, RZ, RZ, RZ ;  /* 0x000000ffff0a7224 */ /* 0x001fe200078e00ff */
[----:B-1----:R-:W-:-:S05]  /*02e0*/  IADD3 R7, PT, PT, RZ, -R11, RZ ;  /* 0x8000000bff077210 */ /* 0x002fca0007ffe0ff */
[----:B------:R-:W-:-:S04]  /*02f0*/  IMAD R7, R7, UR7, RZ ;  /* 0x0000000707077c24 */ /* 0x000fc8000f8e02ff */
[----:B------:R-:W-:-:S07]  /*0300*/  IMAD.HI.U32 R11, R11, R7, R10 ;  /* 0x000000070b0b7227 */ /* 0x000fce00078e000a */
.L_x_3:
[----:B------:R-:W-:-:S04]  /*0310*/  IMAD.HI.U32 R2, R11, R0, RZ ;  /* 0x000000000b027227 */ /* 0x000fc800078e00ff */
[----:B------:R-:W-:-:S04]  /*0320*/  IMAD.MOV R7, RZ, RZ, -R2 ;  /* 0x000000ffff077224 */ /* 0x000fc800078e0a02 */
[----:B------:R-:W-:-:S05]  /*0330*/  IMAD R7, R7, UR7, R0 ;  /* 0x0000000707077c24 */ /* 0x000fca000f8e0200 */
[----:B------:R-:W-:-:S13]  /*0340*/  ISETP.GE.U32.AND P1, PT, R7, UR7, PT ;  /* 0x0000000707007c0c */ /* 0x000fda000bf26070 */
[----:B------:R-:W-:Y:S01]  /*0350*/  @P1 IADD3 R7, PT, PT, R7, -UR7, RZ ;  /* 0x8000000707071c10 */ /* 0x000fe2000fffe0ff */
[----:B------:R-:W-:-:S03]  /*0360*/  @P1 VIADD R2, R2, 0x1 ;  /* 0x0000000102021836 */ /* 0x000fc60000000000 */
[----:B------:R-:W-:-:S13]  /*0370*/  ISETP.GE.U32.AND P2, PT, R7, UR7, PT ;  /* 0x0000000707007c0c */ /* 0x000fda000bf46070 */
[----:B------:R-:W-:-:S04]  /*0380*/  @P2 IADD3 R2, PT, PT, R2, 0x1, RZ ;  /* 0x0000000102022810 */ /* 0x000fc80007ffe0ff */
[----:B------:R-:W-:-:S05]  /*0390*/  SEL R2, R9, R2, !P0 ;  /* 0x0000000209027207 */ /* 0x000fca0004000000 */
[----:B------:R-:W-:Y:S01]  /*03a0*/  IMAD.MOV R7, RZ, RZ, -R2 ;  /* 0x000000ffff077224 */ /* 0x000fe200078e0a02 */
[----:B------:R-:W-:-:S03]  /*03b0*/  IADD3 R2, PT, PT, R2, 0x1, RZ ;  /* 0x0000000102027810 */ /* 0x000fc60007ffe0ff */
[----:B------:R-:W-:-:S05]  /*03c0*/  IMAD R7, R7, UR7, R0 ;  /* 0x0000000707077c24 */ /* 0x000fca000f8e0200 */
[----:B------:R-:W-:-:S06]  /*03d0*/  LEA R7, R7, UR6, 0x2 ;  /* 0x0000000607077c11 */ /* 0x000fcc000f8e10ff */
[----:B------:R-:W0:Y:S02]  /*03e0*/  LDS R7, [R7] ;  /* 0x0000000007077984 */ /* 0x000e240000000800 */
[----:B0-----:R-:W-:-:S13]  /*03f0*/  ISETP.GE.AND P1, PT, R7, R2, PT ;  /* 0x000000020700720c */ /* 0x001fda0003f26270 */
[----:B------:R-:W-:Y:S05]  /*0400*/  @!P1 BRA `(.L_x_2) ;  /* 0x0000000800d89947 */ /* 0x000fea0003800000 */
[----:B------:R-:W-:-:S05]  /*0410*/  VIADD R0, R0, 0x1 ;  /* 0x0000000100007836 */ /* 0x000fca0000000000 */
[----:B------:R-:W-:-:S13]  /*0420*/  ISETP.NE.AND P1, PT, R0, R3, PT ;  /* 0x000000030000720c */ /* 0x000fda0003f25270 */
[----:B------:R-:W-:Y:S05]  /*0430*/  @P1 BRA `(.L_x_3) ;  /* 0xfffffffc00b41947 */ /* 0x000fea000383ffff */
[----:B------:R-:W-:Y:S01]  /*0440*/  IADD3 R9, PT, PT, R3, -R8, RZ ;  /* 0x8000000803097210 */ /* 0x000fe20007ffe0ff */
[C---:B------:R-:W-:Y:S01]  /*0450*/  IMAD.IADD R3, R8.reuse, 0x1, -R3 ;  /* 0x0000000108037824 */ /* 0x040fe200078e0a03 */
[----:B------:R-:W-:Y:S01]  /*0460*/  BSSY.RECONVERGENT B0, `(.L_x_4) ;  /* 0x0000044000007945 */ /* 0x000fe20003800200 */
[----:B-----5:R-:W-:Y:S01]  /*0470*/  IADD3 R11, PT, PT, -R8, R13, RZ ;  /* 0x0000000d080b7210 */ /* 0x020fe20007ffe1ff */
[----:B------:R-:W-:Y:S01]  /*0480*/  IMAD.MOV.U32 R21, RZ, RZ, RZ ;  /* 0x000000ffff157224 */ /* 0x000fe200078e00ff */
[----:B------:R-:W-:Y:S02]  /*0490*/  LOP3.LUT R26, R9, 0xf, RZ, 0xc0, !PT ;  /* 0x0000000f091a7812 */ /* 0x000fe400078ec0ff */
[----:B------:R-:W-:Y:S02]  /*04a0*/  ISETP.GT.U32.AND P0, PT, R3, -0x10, PT ;  /* 0xfffffff00300780c */ /* 0x000fe40003f04070 */
[----:B------:R-:W-:-:S11]  /*04b0*/  ISETP.NE.AND P1, PT, R26, RZ, PT ;  /* 0x000000ff1a00720c */ /* 0x000fd60003f25270 */
[----:B------:R-:W-:Y:S05]  /*04c0*/  @P0 BRA `(.L_x_5) ;  /* 0x0000000000f40947 */ /* 0x000fea0003800000 */
[----:B------:R-:W-:Y:S02]  /*04d0*/  LEA R0, R8, UR5, 0x2 ;  /* 0x0000000508007c11 */ /* 0x000fe4000f8e10ff */
[----:B------:R-:W-:Y:S02]  /*04e0*/  LOP3.LUT R7, R9, 0xfffffff0, RZ, 0xc0, !PT ;  /* 0xfffffff009077812 */ /* 0x000fe400078ec0ff */
[----:B------:R-:W-:Y:S01]  /*04f0*/  MOV R21, RZ ;  /* 0x000000ff00157202 */ /* 0x000fe20000000f00 */
[----:B------:R-:W-:Y:S01]  /*0500*/  VIADD R0, R0, 0x20 ;  /* 0x0000002000007836 */ /* 0x000fe20000000000 */
[----:B------:R-:W-:-:S07]  /*0510*/  IADD3 R7, PT, PT, -R7, RZ, RZ ;  /* 0x000000ff07077210 */ /* 0x000fce0007ffe1ff */
.L_x_6:
[----:B------:R-:W0:Y:S01]  /*0520*/  LDC.64 R2, c[0x0][0x390] ;  /* 0x0000e400ff027b82 */ /* 0x000e220000000a00 */
[----:B------:R-:W1:Y:S04]  /*0530*/  LDS R16, [R0+-0x20] ;  /* 0xffffe00000107984 */ /* 0x000e680000000800 */
[----:B------:R-:W2:Y:S04]  /*0540*/  LDS R27, [R0+-0x1c] ;  /* 0xffffe400001b7984 */ /* 0x000ea80000000800 */
[----:B------:R-:W3:Y:S01]  /*0550*/  LDS R25, [R0+-0x18] ;  /* 0xffffe80000197984 */ /* 0x000ee20000000800 */
[----:B0-----:R-:W-:-:S05]  /*0560*/  IMAD.WIDE R2, R13, 0x4, R2 ;  /* 0x000000040d027825 */ /* 0x001fca00078e0202 */
[----:B------:R-:W1:Y:S04]  /*0570*/  LDG.E R17, desc[UR8][R2.64] ;  /* 0x0000000802117981 */ /* 0x000e68000c1e1900 */
[----:B------:R-:W2:Y:S04]  /*0580*/  LDG.E R28, desc[UR8][R2.64+0x4] ;  /* 0x00000408021c7981 */ /* 0x000ea8000c1e1900 */
[----:B------:R-:W3:Y:S04]  /*0590*/  LDG.E R20, desc[UR8][R2.64+0x8] ;  /* 0x0000080802147981 */ /* 0x000ee8000c1e1900 */
[----:B------:R-:W4:Y:S04]  /*05a0*/  LDG.E R23, desc[UR8][R2.64+0xc] ;  /* 0x00000c0802177981 */ /* 0x000f28000c1e1900 */
[----:B------:R-:W5:Y:S04]  /*05b0*/  LDG.E R24, desc[UR8][R2.64+0x10] ;  /* 0x0000100802187981 */ /* 0x000f68000c1e1900 */
[----:B------:R-:W5:Y:S04]  /*05c0*/  LDG.E R22, desc[UR8][R2.64+0x14] ;  /* 0x0000140802167981 */ /* 0x000f68000c1e1900 */
[----:B------:R-:W5:Y:S04]  /*05d0*/  LDG.E R12, desc[UR8][R2.64+0x18] ;  /* 0x00001808020c7981 */ /* 0x000f68000c1e1900 */
[----:B------:R-:W5:Y:S04]  /*05e0*/  LDG.E R15, desc[UR8][R2.64+0x1c] ;  /* 0x00001c08020f7981 */ /* 0x000f68000c1e1900 */
[----:B------:R-:W5:Y:S04]  /*05f0*/  LDG.E R14, desc[UR8][R2.64+0x20] ;  /* 0x00002008020e7981 */ /* 0x000f68000c1e1900 */
[----:B------:R-:W5:Y:S04]  /*0600*/  LDG.E R10, desc[UR8][R2.64+0x24] ;  /* 0x00002408020a7981 */ /* 0x000f68000c1e1900 */
[----:B------:R-:W5:Y:S04]  /*0610*/  LDG.E R19, desc[UR8][R2.64+0x28] ;  /* 0x0000280802137981 */ /* 0x000f68000c1e1900 */
[----:B------:R-:W5:Y:S01]  /*0620*/  LDG.E R18, desc[UR8][R2.64+0x2c] ;  /* 0x00002c0802127981 */ /* 0x000f62000c1e1900 */
[----:B-1----:R-:W-:-:S03]  /*0630*/  FFMA R16, R16, R17, R21 ;  /* 0x0000001110107223 */ /* 0x002fc60000000015 */
[----:B------:R-:W5:Y:S01]  /*0640*/  LDG.E R17, desc[UR8][R2.64+0x30] ;  /* 0x0000300802117981 */ /* 0x000f62000c1e1900 */
[----:B--2---:R-:W-:-:S03]  /*0650*/  FFMA R28, R27, R28, R16 ;  /* 0x0000001c1b1c7223 */ /* 0x004fc60000000010 */
[----:B------:R-:W2:Y:S01]  /*0660*/  LDG.E R16, desc[UR8][R2.64+0x34] ;  /* 0x0000340802107981 */ /* 0x000ea2000c1e1900 */
[----:B---3--:R-:W-:-:S03]  /*0670*/  FFMA R28, R25, R20, R28 ;  /* 0x00000014191c7223 */ /* 0x008fc6000000001c */
[----:B------:R-:W3:Y:S04]  /*0680*/  LDG.E R20, desc[UR8][R2.64+0x38] ;  /* 0x0000380802147981 */ /* 0x000ee8000c1e1900 */
[----:B------:R0:W3:Y:S04]  /*0690*/  LDG.E R21, desc[UR8][R2.64+0x3c] ;  /* 0x00003c0802157981 */ /* 0x0000e8000c1e1900 */
[----:B------:R-:W4:Y:S04]  /*06a0*/  LDS R25, [R0+-0x14] ;  /* 0xffffec0000197984 */ /* 0x000f280000000800 */
[----:B0-----:R-:W-:Y:S04]  /*06b0*/  LDS R2, [R0+0x8] ;  /* 0x0000080000027984 */ /* 0x001fe80000000800 */
[----:B------:R-:W-:Y:S01]  /*06c0*/  LDS R3, [R0+0xc] ;  /* 0x00000c0000037984 */ /* 0x000fe20000000800 */
[----:B----4-:R-:W-:-:S03]  /*06d0*/  FFMA R23, R25, R23, R28 ;  /* 0x0000001719177223 */ /* 0x010fc6000000001c */
[----:B------:R-:W5:Y:S04]  /*06e0*/  LDS R28, [R0+-0x10] ;  /* 0xfffff000001c7984 */ /* 0x000f680000000800 */
[----:B------:R-:W0:Y:S01]  /*06f0*/  LDS R25, [R0+-0xc] ;  /* 0xfffff40000197984 */ /* 0x000e220000000800 */
[----:B-----5:R-:W-:-:S03]  /*0700*/  FFMA R23, R28, R24, R23 ;  /* 0x000000181c177223 */ /* 0x020fc60000000017 */
[----:B------:R-:W1:Y:S04]  /*0710*/  LDS R28, [R0+-0x8] ;  /* 0xfffff800001c7984 */ /* 0x000e680000000800 */
[----:B------:R-:W4:Y:S01]  /*0720*/  LDS R24, [R0+-0x4] ;  /* 0xfffffc0000187984 */ /* 0x000f220000000800 */
[----:B0-----:R-:W-:-:S03]  /*0730*/  FFMA R27, R25, R22, R23 ;  /* 0x00000016191b7223 */ /* 0x001fc60000000017 */
[----:B------:R-:W0:Y:S04]  /*0740*/  LDS R25, [R0] ;  /* 0x0000000000197984 */ /* 0x000e280000000800 */
[----:B------:R-:W5:Y:S01]  /*0750*/  LDS R23, [R0+0x4] ;  /* 0x0000040000177984 */ /* 0x000f620000000800 */
[----:B-1----:R-:W-:-:S03]  /*0760*/  FFMA R27, R28, R12, R27 ;  /* 0x0000000c1c1b7223 */ /* 0x002fc6000000001b */
[----:B------:R-:W1:Y:S01]  /*0770*/  LDS R12, [R0+0x10] ;  /* 0x00001000000c7984 */ /* 0x000e620000000800 */
[----:B----4-:R-:W-:-:S03]  /*0780*/  FFMA R24, R24, R15, R27 ;  /* 0x0000000f18187223 */ /* 0x010fc6000000001b */
[----:B------:R-:W2:Y:S01]  /*0790*/  LDS R15, [R0+0x14] ;  /* 0x00001400000f7984 */ /* 0x000ea20000000800 */
[----:B0-----:R-:W-:-:S03]  /*07a0*/  FFMA R24, R25, R14, R24 ;  /* 0x0000000e19187223 */ /* 0x001fc60000000018 */
[----:B------:R-:W3:Y:S04]  /*07b0*/  LDS R25, [R0+0x18] ;  /* 0x0000180000197984 */ /* 0x000ee80000000800 */
[----:B------:R0:W4:Y:S01]  /*07c0*/  LDS R14, [R0+0x1c] ;  /* 0x00001c00000e7984 */ /* 0x0001220000000800 */
[----:B-----5:R-:W-:Y:S01]  /*07d0*/  FFMA R23, R23, R10, R24 ;  /* 0x0000000a17177223 */ /* 0x020fe20000000018 */
[----:B------:R-:W-:-:S03]  /*07e0*/  VIADD R7, R7, 0x10 ;  /* 0x0000001007077836 */ /* 0x000fc60000000000 */
[----:B------:R-:W-:Y:S02]  /*07f0*/  FFMA R2, R2, R19, R23 ;  /* 0x0000001302027223 */ /* 0x000fe40000000017 */
[----:B------:R-:W-:Y:S02]  /*0800*/  ISETP.NE.AND P0, PT, R7, RZ, PT ;  /* 0x000000ff0700720c */ /* 0x000fe40003f05270 */
[----:B------:R-:W-:Y:S01]  /*0810*/  FFMA R3, R3, R18, R2 ;  /* 0x0000001203037223 */ /* 0x000fe20000000002 */
[----:B------:R-:W-:Y:S01]  /*0820*/  IADD3 R8, PT, PT, R8, 0x10, RZ ;  /* 0x0000001008087810 */ /* 0x000fe20007ffe0ff */
[----:B0-----:R-:W-:Y:S01]  /*0830*/  VIADD R0, R0, 0x40 ;  /* 0x0000004000007836 */ /* 0x001fe20000000000 */
[----:B------:R-:W-:Y:S01]  /*0840*/  IADD3 R13, PT, PT, R13, 0x10, RZ ;  /* 0x000000100d0d7810 */ /* 0x000fe20007ffe0ff */
[----:B-1----:R-:W-:-:S04]  /*0850*/  FFMA R12, R12, R17, R3 ;  /* 0x000000110c0c7223 */ /* 0x002fc80000000003 */
[----:B--2---:R-:W-:-:S04]  /*0860*/  FFMA R12, R15, R16, R12 ;  /* 0x000000100f0c7223 */ /* 0x004fc8000000000c */
[----:B---3--:R-:W-:-:S04]  /*0870*/  FFMA R25, R25, R20, R12 ;  /* 0x0000001419197223 */ /* 0x008fc8000000000c */
[----:B----4-:R-:W-:Y:S01]  /*0880*/  FFMA R21, R14, R21, R25 ;  /* 0x000000150e157223 */ /* 0x010fe20000000019 */
[----:B------:R-:W-:Y:S06]  /*0890*/  @P0 BRA `(.L_x_6) ;  /* 0xfffffffc00200947 */ /* 0x000fec000383ffff */
.L_x_5:
[----:B------:R-:W-:Y:S05]  /*08a0*/  BSYNC.RECONVERGENT B0 ;  /* 0x0000000000007941 */ /* 0x000fea0003800200 */
.L_x_4:
[----:B------:R-:W-:Y:S04]  /*08b0*/  BSSY.RECONVERGENT B0, `(.L_x_1) ;  /* 0x000004e000007945 */ /* 0x000fe80003800200 */
[----:B------:R-:W-:Y:S05]  /*08c0*/  @!P1 BRA `(.L_x_7) ;  /* 0x0000000400309947 */ /* 0x000fea0003800000 */
[----:B------:R-:W-:Y:S01]  /*08d0*/  ISETP.GE.U32.AND P0, PT, R26, 0x8, PT ;  /* 0x000000081a00780c */ /* 0x000fe20003f06070 */
[----:B------:R-:W-:Y:S01]  /*08e0*/  BSSY.RECONVERGENT B1, `(.L_x_8) ;  /* 0x0000021000017945 */ /* 0x000fe20003800200 */
[----:B------:R-:W-:-:S04]  /*08f0*/  LOP3.LUT R22, R9, 0x7, RZ, 0xc0, !PT ;  /* 0x0000000709167812 */ /* 0x000fc800078ec0ff */
[----:B------:R-:W-:-:S07]  /*0900*/  ISETP.NE.AND P1, PT, R22, RZ, PT ;  /* 0x000000ff1600720c */ /* 0x000fce0003f25270 */
[----:B------:R-:W-:Y:S06]  /*0910*/  @!P0 BRA `(.L_x_9) ;  /* 0x0000000000748947 */ /* 0x000fec0003800000 */
[----:B------:R-:W0:Y:S01]  /*0920*/  LDC.64 R2, c[0x0][0x390] ;  /* 0x0000e400ff027b82 */ /* 0x000e220000000a00 */
[----:B------:R-:W-:-:S04]  /*0930*/  IMAD.IADD R7, R8, 0x1, R11 ;  /* 0x0000000108077824 */ /* 0x000fc800078e020b */
[----:B0-----:R-:W-:-:S05]  /*0940*/  IMAD.WIDE R2, R7, 0x4, R2 ;  /* 0x0000000407027825 */ /* 0x001fca00078e0202 */
[----:B------:R-:W2:Y:S04]  /*0950*/  LDG.E R17, desc[UR8][R2.64] ;  /* 0x0000000802117981 */ /* 0x000ea8000c1e1900 */
[----:B------:R-:W3:Y:S04]  /*0960*/  LDG.E R19, desc[UR8][R2.64+0x4] ;  /* 0x0000040802137981 */ /* 0x000ee8000c1e1900 */
[----:B------:R-:W4:Y:S04]  /*0970*/  LDG.E R23, desc[UR8][R2.64+0x8] ;  /* 0x0000080802177981 */ /* 0x000f28000c1e1900 */
[----:B------:R-:W5:Y:S04]  /*0980*/  LDG.E R14, desc[UR8][R2.64+0xc] ;  /* 0x00000c08020e7981 */ /* 0x000f68000c1e1900 */
[----:B------:R-:W5:Y:S04]  /*0990*/  LDG.E R10, desc[UR8][R2.64+0x10] ;  /* 0x00001008020a7981 */ /* 0x000f68000c1e1900 */
[----:B------:R-:W5:Y:S04]  /*09a0*/  LDG.E R7, desc[UR8][R2.64+0x14] ;  /* 0x0000140802077981 */ /* 0x000f68000c1e1900 */
[----:B------:R-:W5:Y:S04]  /*09b0*/  LDG.E R0, desc[UR8][R2.64+0x18] ;  /* 0x0000180802007981 */ /* 0x000f68000c1e1900 */
[----:B------:R-:W5:Y:S01]  /*09c0*/  LDG.E R13, desc[UR8][R2.64+0x1c] ;  /* 0x00001c08020d7981 */ /* 0x000f62000c1e1900 */
[----:B------:R-:W-:-:S02]  /*09d0*/  LEA R25, R8, UR5, 0x2 ;  /* 0x0000000508197c11 */ /* 0x000fc4000f8e10ff */
[----:B------:R-:W-:-:S03]  /*09e0*/  IADD3 R8, PT, PT, R8, 0x8, RZ ;  /* 0x0000000808087810 */ /* 0x000fc60007ffe0ff */
[----:B------:R-:W2:Y:S04]  /*09f0*/  LDS R18, [R25] ;  /* 0x0000000019127984 */ /* 0x000ea80000000800 */
[----:B------:R-:W3:Y:S04]  /*0a00*/  LDS R20, [R25+0x4] ;  /* 0x0000040019147984 */ /* 0x000ee80000000800 */
[----:B------:R-:W4:Y:S04]  /*0a10*/  LDS R24, [R25+0x8] ;  /* 0x0000080019187984 */ /* 0x000f280000000800 */
[----:B------:R-:W5:Y:S04]  /*0a20*/  LDS R26, [R25+0xc] ;  /* 0x00000c00191a7984 */ /* 0x000f680000000800 */
[----:B------:R-:W0:Y:S04]  /*0a30*/  LDS R28, [R25+0x10] ;  /* 0x00001000191c7984 */ /* 0x000e280000000800 */
[----:B------:R-:W1:Y:S04]  /*0a40*/  LDS R16, [R25+0x14] ;  /* 0x0000140019107984 */ /* 0x000e680000000800 */
[----:B------:R-:W1:Y:S04]  /*0a50*/  LDS R15, [R25+0x18] ;  /* 0x00001800190f7984 */ /* 0x000e680000000800 */
[----:B------:R-:W1:Y:S01]  /*0a60*/  LDS R12, [R25+0x1c] ;  /* 0x00001c00190c7984 */ /* 0x000e620000000800 */
[----:B--2---:R-:W-:-:S04]  /*0a70*/  FFMA R17, R18, R17, R21 ;  /* 0x0000001112117223 */ /* 0x004fc80000000015 */
[----:B---3--:R-:W-:-:S04]  /*0a80*/  FFMA R17, R20, R19, R17 ;  /* 0x0000001314117223 */ /* 0x008fc80000000011 */
[----:B----4-:R-:W-:-:S04]  /*0a90*/  FFMA R17, R24, R23, R17 ;  /* 0x0000001718117223 */ /* 0x010fc80000000011 */
[----:B-----5:R-:W-:-:S04]  /*0aa0*/  FFMA R17, R26, R14, R17 ;  /* 0x0000000e1a117223 */ /* 0x020fc80000000011 */
[----:B0-----:R-:W-:-:S04]  /*0ab0*/  FFMA R17, R28, R10, R17 ;  /* 0x0000000a1c117223 */ /* 0x001fc80000000011 */
[----:B-1----:R-:W-:-:S04]  /*0ac0*/  FFMA R16, R16, R7, R17 ;  /* 0x0000000710107223 */ /* 0x002fc80000000011 */
[----:B------:R-:W-:-:S04]  /*0ad0*/  FFMA R15, R15, R0, R16 ;  /* 0x000000000f0f7223 */ /* 0x000fc80000000010 */
[----:B------:R-:W-:-:S07]  /*0ae0*/  FFMA R21, R12, R13, R15 ;  /* 0x0000000d0c157223 */ /* 0x000fce000000000f */
.L_x_9:
[----:B------:R-:W-:Y:S05]  /*0af0*/  BSYNC.RECONVERGENT B1 ;  /* 0x0000000000017941 */ /* 0x000fea0003800200 */
.L_x_8:
        /* <DEDUP_REMOVED lines=12> */
[----:B------:R-:W5:Y:S01]  /*0bc0*/  LDG.E R17, desc[UR8][R2.64+0xc] ;  /* 0x00000c0802117981 */ /* 0x000f62000c1e1900 */
[----:B------:R-:W-:-:S02]  /*0bd0*/  LEA R0, R8, UR5, 0x2 ;  /* 0x0000000508007c11 */ /* 0x000fc4000f8e10ff */
[----:B------:R-:W-:-:S03]  /*0be0*/  IADD3 R8, PT, PT, R8, 0x4, RZ ;  /* 0x0000000408087810 */ /* 0x000fc60007ffe0ff */
[----:B------:R-:W2:Y:S04]  /*0bf0*/  LDS R10, [R0] ;  /* 0x00000000000a7984 */ /* 0x000ea80000000800 */
[----:B------:R-:W3:Y:S04]  /*0c00*/  LDS R12, [R0+0x4] ;  /* 0x00000400000c7984 */ /* 0x000ee80000000800 */
[----:B------:R-:W4:Y:S04]  /*0c10*/  LDS R14, [R0+0x8] ;  /* 0x00000800000e7984 */ /* 0x000f280000000800 */
[----:B------:R-:W5:Y:S01]  /*0c20*/  LDS R16, [R0+0xc] ;  /* 0x00000c0000107984 */ /* 0x000f620000000800 */
[----:B--2---:R-:W-:-:S04]  /*0c30*/  FFMA R7, R10, R7, R21 ;  /* 0x000000070a077223 */ /* 0x004fc80000000015 */
[----:B---3--:R-:W-:-:S04]  /*0c40*/  FFMA R7, R12, R13, R7 ;  /* 0x0000000d0c077223 */ /* 0x008fc80000000007 */
[----:B----4-:R-:W-:-:S04]  /*0c50*/  FFMA R7, R14, R15, R7 ;  /* 0x0000000f0e077223 */ /* 0x010fc80000000007 */
[----:B-----5:R-:W-:-:S07]  /*0c60*/  FFMA R21, R16, R17, R7 ;  /* 0x0000001110157223 */ /* 0x020fce0000000007 */
.L_x_11:
[----:B------:R-:W-:Y:S05]  /*0c70*/  BSYNC.RECONVERGENT B1 ;  /* 0x0000000000017941 */ /* 0x000fea0003800200 */
.L_x_10:
[----:B------:R-:W-:Y:S05]  /*0c80*/  @!P1 BRA `(.L_x_7) ;  /* 0x0000000000409947 */ /* 0x000fea0003800000 */
[----:B------:R-:W0:Y:S01]  /*0c90*/  LDC.64 R2, c[0x0][0x390] ;  /* 0x0000e400ff027b82 */ /* 0x000e220000000a00 */
[----:B------:R-:W-:-:S04]  /*0ca0*/  IMAD.IADD R11, R11, 0x1, R8 ;  /* 0x000000010b0b7824 */ /* 0x000fc800078e0208 */
[----:B0-----:R-:W-:-:S05]  /*0cb0*/  IMAD.WIDE R2, R11, 0x4, R2 ;  /* 0x000000040b027825 */ /* 0x001fca00078e0202 */
[----:B------:R-:W2:Y:S01]  /*0cc0*/  LDG.E R7, desc[UR8][R2.64] ;  /* 0x0000000802077981 */ /* 0x000ea2000c1e1900 */
[----:B------:R-:W-:Y:S02]  /*0cd0*/  LEA R10, R8, UR5, 0x2 ;  /* 0x00000005080a7c11 */ /* 0x000fe4000f8e10ff */
[----:B------:R-:W-:-:S03]  /*0ce0*/  ISETP.NE.AND P0, PT, R9, 0x1, PT ;  /* 0x000000010900780c */ /* 0x000fc60003f05270 */
[----:B------:R-:W2:Y:S02]  /*0cf0*/  LDS R0, [R10] ;  /* 0x000000000a007984 */ /* 0x000ea40000000800 */
[----:B--2---:R-:W-:-:S08]  /*0d00*/  FFMA R21, R0, R7, R21 ;  /* 0x0000000700157223 */ /* 0x004fd00000000015 */
[----:B------:R-:W-:Y:S05]  /*0d10*/  @!P0 BRA `(.L_x_7) ;  /* 0x00000000001c8947 */ /* 0x000fea0003800000 */
[----:B------:R-:W-:Y:S01]  /*0d20*/  ISETP.NE.AND P0, PT, R9, 0x2, PT ;  /* 0x000000020900780c */ /* 0x000fe20003f05270 */
[----:B------:R-:W2:Y:S04]  /*0d30*/  LDG.E R7, desc[UR8][R2.64+0x4] ;  /* 0x0000040802077981 */ /* 0x000ea8000c1e1900 */
[----:B------:R-:W2:Y:S08]  /*0d40*/  LDS R0, [R10+0x4] ;  /* 0x000004000a007984 */ /* 0x000eb00000000800 */
[----:B------:R-:W3:Y:S04]  /*0d50*/  @P0 LDG.E R9, desc[UR8][R2.64+0x8] ;  /* 0x0000080802090981 */ /* 0x000ee8000c1e1900 */
[----:B------:R-:W3:Y:S01]  /*0d60*/  @P0 LDS R8, [R10+0x8] ;  /* 0x000008000a080984 */ /* 0x000ee20000000800 */
[----:B--2---:R-:W-:-:S04]  /*0d70*/  FFMA R21, R0, R7, R21 ;  /* 0x0000000700157223 */ /* 0x004fc80000000015 */
[----:B---3--:R-:W-:-:S07]  /*0d80*/  @P0 FFMA R21, R8, R9, R21 ;  /* 0x0000000908150223 */ /* 0x008fce0000000015 */
.L_x_7:
[----:B------:R-:W-:Y:S05]  /*0d90*/  BSYNC.RECONVERGENT B0 ;  /* 0x0000000000007941 */ /* 0x000fea0003800200 */
.L_x_1:
[----:B------:R-:W-:Y:S01]  /*0da0*/  MOV R0, 0x3bbb989d ;  /* 0x3bbb989d00007802 */ /* 0x000fe20000000f00 */
[----:B------:R-:W-:Y:S01]  /*0db0*/  IMAD.MOV.U32 R3, RZ, RZ, 0x437c0000 ;  /* 0x437c0000ff037424 */ /* 0x000fe200078e00ff */
[----:B------:R-:W-:Y:S03]  /*0dc0*/  BSSY.RECONVERGENT B0, `(.L_x_12) ;  /* 0x0000015000007945 */ /* 0x000fe60003800200 */
[----:B------:R-:W-:-:S04]  /*0dd0*/  FFMA.SAT R0, R21, -R0, 0.5 ;  /* 0x3f00000015007423 */ /* 0x000fc80000002800 */
[----:B------:R-:W-:-:S04]  /*0de0*/  FFMA.RM R0, R0, R3, 12582913 ;  /* 0x4b40000100007423 */ /* 0x000fc80000004003 */
[C---:B------:R-:W-:Y:S01]  /*0df0*/  FADD R2, R0.reuse, -12583039 ;  /* 0xcb40007f00027421 */ /* 0x040fe20000000000 */
[----:B------:R-:W-:-:S03]  /*0e00*/  SHF.L.U32 R0, R0, 0x17, RZ ;  /* 0x0000001700007819 */ /* 0x000fc600000006ff */
[----:B------:R-:W-:-:S04]  /*0e10*/  FFMA R2, R21, -1.4426950216293334961, -R2 ;  /* 0xbfb8aa3b15027823 */ /* 0x000fc80000000802 */
[----:B------:R-:W-:-:S04]  /*0e20*/  FFMA R2, R21, -1.925963033500011079e-08, R2 ;  /* 0xb2a5706015027823 */ /* 0x000fc80000000002 */
[----:B------:R-:W0:Y:S02]  /*0e30*/  MUFU.EX2 R3, R2 ;  /* 0x0000000200037308 */ /* 0x000e240000000800 */
[----:B0-----:R-:W-:-:S04]  /*0e40*/  FFMA R7, R0, R3, 1 ;  /* 0x3f80000000077423 */ /* 0x001fc80000000003 */
[----:B------:R-:W-:-:S05]  /*0e50*/  VIADD R0, R7, 0x1800000 ;  /* 0x0180000007007836 */ /* 0x000fca0000000000 */
[----:B------:R-:W-:-:S04]  /*0e60*/  LOP3.LUT R0, R0, 0x7f800000, RZ, 0xc0, !PT ;  /* 0x7f80000000007812 */ /* 0x000fc800078ec0ff */
[----:B------:R-:W-:-:S13]  /*0e70*/  ISETP.GT.U32.AND P0, PT, R0, 0x1ffffff, PT ;  /* 0x01ffffff0000780c */ /* 0x000fda0003f04070 */
[----:B------:R-:W-:Y:S05]  /*0e80*/  @P0 BRA `(.L_x_13) ;  /* 0x0000000000100947 */ /* 0x000fea0003800000 */
[----:B------:R-:W-:-:S07]  /*0e90*/  MOV R8, 0xeb0 ;  /* 0x00000eb000087802 */ /* 0x000fce0000000f00 */
[----:B------:R-:W-:Y:S05]  /*0ea0*/  CALL.REL.NOINC `($__internal_0_$__cuda_sm20_rcp_rn_f32_slowpath) ;  /* 0x00000000007c7944 */ /* 0x000fea0003c00000 */
[----:B------:R-:W-:Y:S01]  /*0eb0*/  MOV R0, R3 ;  /* 0x0000000300007202 */ /* 0x000fe20000000f00 */
[----:B------:R-:W-:Y:S06]  /*0ec0*/  BRA `(.L_x_14) ;  /* 0x0000000000107947 */ /* 0x000fec0003800000 */
.L_x_13:
[----:B------:R-:W0:Y:S02]  /*0ed0*/  MUFU.RCP R0, R7 ;  /* 0x0000000700007308 */ /* 0x000e240000001000 */
[----:B0-----:R-:W-:-:S04]  /*0ee0*/  FFMA R2, R7, R0, -1 ;  /* 0xbf80000007027423 */ /* 0x001fc80000000000 */
[----:B------:R-:W-:-:S04]  /*0ef0*/  FADD.FTZ R3, -R2, -RZ ;  /* 0x800000ff02037221 */ /* 0x000fc80000010100 */
[----:B------:R-:W-:-:S07]  /*0f00*/  FFMA R0, R0, R3, R0 ;  /* 0x0000000300007223 */ /* 0x000fce0000000000 */
.L_x_14:
[----:B------:R-:W-:Y:S05]  /*0f10*/  BSYNC.RECONVERGENT B0 ;  /* 0x0000000000007941 */ /* 0x000fea0003800200 */
.L_x_12:
[----:B------:R-:W-:-:S05]  /*0f20*/  LEA R3, R6, UR5, 0x2 ;  /* 0x0000000506037c11 */ /* 0x000fca000f8e10ff */
[----:B------:R-:W-:Y:S04]  /*0f30*/  STS [R3], R0 ;  /* 0x0000000003007388 */ /* 0x000fe80000000800 */
[----:B------:R-:W0:Y:S02]  /*0f40*/  LDS R2, [R5] ;  /* 0x0000000005027984 */ /* 0x000e240000000800 */
[----:B0-----:R-:W-:-:S05]  /*0f50*/  IADD3 R2, PT, PT, R2, 0x1, RZ ;  /* 0x0000000102027810 */ /* 0x001fca0007ffe0ff */
[----:B------:R0:W-:Y:S02]  /*0f60*/  STS [R5], R2 ;  /* 0x0000000205007388 */ /* 0x0001e40000000800 */
.L_x_2:
[----:B------:R-:W-:Y:S05]  /*0f70*/  WARPSYNC.ALL ;  /* 0x0000000000007948 */ /* 0x000fea0003800000 */
[----:B------:R-:W-:Y:S06]  /*0f80*/  BAR.SYNC.DEFER_BLOCKING 0x0 ;  /* 0x0000000000007b1d */ /* 0x000fec0000010000 */
[----:B------:R-:W1:Y:S02]  /*0f90*/  LDS R3, [R5] ;  /* 0x0000000005037984 */ /* 0x000e640000000800 */
[----:B-1----:R-:W-:-:S05]  /*0fa0*/  IMAD R0, R3, UR7, R4 ;  /* 0x0000000703007c24 */ /* 0x002fca000f8e0204 */
[----:B------:R-:W-:-:S13]  /*0fb0*/  ISETP.GE.U32.AND P0, PT, R0, UR4, PT ;  /* 0x0000000400007c0c */ /* 0x000fda000bf06070 */
[----:B------:R-:W-:Y:S05]  /*0fc0*/  @!P0 BRA `(.L_x_15) ;  /* 0xfffffff000748947 */ /* 0x000fea000383ffff */
.L_x_0:
[----:B------:R-:W-:Y:S05]  /*0fd0*/  WARPSYNC.ALL ;  /* 0x0000000000007948 */ /* 0x000fea0003800000 */
[----:B------:R-:W-:Y:S01]  /*0fe0*/  BAR.SYNC.DEFER_BLOCKING 0x0 ;  /* 0x0000000000007b1d */ /* 0x000fe20000010000 */
[----:B------:R-:W-:-:S13]  /*0ff0*/  ISETP.GE.AND P0, PT, R4, UR4, PT ;  /* 0x0000000404007c0c */ /* 0x000fda000bf06270 */
[----:B------:R-:W-:Y:S05]  /*1000*/  @P0 EXIT ;  /* 0x000000000000094d */ /* 0x000fea0003800000 */
[----:B------:R-:W1:Y:S02]  /*1010*/  LDC.64 R6, c[0x0][0x3a8] ;  /* 0x0000ea00ff067b82 */ /* 0x000e640000000a00 */
.L_x_16:
[C---:B------:R-:W-:Y:S01]  /*1020*/  LEA R0, R4.reuse, UR5, 0x2 ;  /* 0x0000000504007c11 */ /* 0x040fe2000f8e10ff */
[----:B012---:R-:W-:-:S04]  /*1030*/  IMAD.WIDE R2, R4, 0x4, R6 ;  /* 0x0000000404027825 */ /* 0x007fc800078e0206 */
[----:B------:R-:W0:Y:S01]  /*1040*/  LDS R5, [R0] ;  /* 0x0000000000057984 */ /* 0x000e220000000800 */
[----:B------:R-:W-:-:S05]  /*1050*/  VIADD R4, R4, UR7 ;  /* 0x0000000704047c36 */ /* 0x000fca0008000000 */
[----:B------:R-:W-:Y:S01]  /*1060*/  ISETP.GE.AND P0, PT, R4, UR4, PT ;  /* 0x0000000404007c0c */ /* 0x000fe2000bf06270 */
[----:B0-----:R2:W-:-:S12]  /*1070*/  STG.E desc[UR8][R2.64], R5 ;  /* 0x0000000502007986 */ /* 0x0015d8000c101908 */
[----:B------:R-:W-:Y:S05]  /*1080*/  @!P0 BRA `(.L_x_16) ;  /* 0xfffffffc00e48947 */ /* 0x000fea000383ffff */
[----:B------:R-:W-:Y:S05]  /*1090*/  EXIT ;  /* 0x000000000000794d */ /* 0x000fea0003800000 */
        .weak           $__internal_0_$__cuda_sm20_rcp_rn_f32_slowpath
        .type           $__internal_0_$__cuda_sm20_rcp_rn_f32_slowpath,@function
        .size           $__internal_0_$__cuda_sm20_rcp_rn_f32_slowpath,(.L_x_50 - $__internal_0_$__cuda_sm20_rcp_rn_f32_slowpath)
$__internal_0_$__cuda_sm20_rcp_rn_f32_slowpath:
[----:B------:R-:W-:Y:S01]  /*10a0*/  SHF.L.U32 R0, R7, 0x1, RZ ;  /* 0x0000000107007819 */ /* 0x000fe200000006ff */
[----:B------:R-:W-:Y:S03]  /*10b0*/  BSSY.RECONVERGENT B1, `(.L_x_17) ;  /* 0x0000031000017945 */ /* 0x000fe60003800200 */
[----:B------:R-:W-:Y:S02]  /*10c0*/  SHF.R.U32.HI R9, RZ, 0x18, R0 ;  /* 0x00000018ff097819 */ /* 0x000fe40000011600 */
[----:B------:R-:W-:Y:S02]  /*10d0*/  MOV R0, R7 ;  /* 0x0000000700007202 */ /* 0x000fe40000000f00 */
[----:B------:R-:W-:-:S13]  /*10e0*/  ISETP.NE.U32.AND P0, PT, R9, RZ, PT ;  /* 0x000000ff0900720c */ /* 0x000fda0003f05070 */
[----:B------:R-:W-:Y:S05]  /*10f0*/  @P0 BRA `(.L_x_18) ;  /* 0x0000000000280947 */ /* 0x000fea0003800000 */
[----:B------:R-:W-:-:S05]  /*1100*/  IMAD.SHL.U32 R2, R0, 0x2, RZ ;  /* 0x0000000200027824 */ /* 0x000fca00078e00ff */
[----:B------:R-:W-:-:S13]  /*1110*/  ISETP.NE.AND P0, PT, R2, RZ, PT ;  /* 0x000000ff0200720c */ /* 0x000fda0003f05270 */
[----:B------:R-:W-:Y:S01]  /*1120*/  @P0 FFMA R7, R0, 1.84467440737095516160e+19, RZ ;  /* 0x5f80000000070823 */ /* 0x000fe200000000ff */
[----:B------:R-:W-:Y:S08]  /*1130*/  @!P0 MUFU.RCP R3, R0 ;  /* 0x0000000000038308 */ /* 0x000ff00000001000 */
[----:B------:R-:W0:Y:S02]  /*1140*/  @P0 MUFU.RCP R2, R7 ;  /* 0x0000000700020308 */ /* 0x000e240000001000 */
[----:B0-----:R-:W-:-:S04]  /*1150*/  @P0 FFMA R9, R7, R2, -1 ;  /* 0xbf80000007090423 */ /* 0x001fc80000000002 */
[----:B------:R-:W-:-:S04]  /*1160*/  @P0 FADD.FTZ R9, -R9, -RZ ;  /* 0x800000ff09090221 */ /* 0x000fc80000010100 */
[----:B------:R-:W-:-:S04]  /*1170*/  @P0 FFMA R2, R2, R9, R2 ;  /* 0x0000000902020223 */ /* 0x000fc80000000002 */
[----:B------:R-:W-:Y:S01]  /*1180*/  @P0 FFMA R3, R2, 1.84467440737095516160e+19, RZ ;  /* 0x5f80000002030823 */ /* 0x000fe200000000ff */
[----:B------:R-:W-:Y:S06]  /*1190*/  BRA `(.L_x_19) ;  /* 0x0000000000887947 */ /* 0x000fec0003800000 */
.L_x_18:
[----:B------:R-:W-:-:S04]  /*11a0*/  IADD3 R11, PT, PT, R9, -0xfd, RZ ;  /* 0xffffff03090b7810 */ /* 0x000fc80007ffe0ff */
[----:B------:R-:W-:-:S13]  /*11b0*/  ISETP.GT.U32.AND P0, PT, R11, 0x1, PT ;  /* 0x000000010b00780c */ /* 0x000fda0003f04070 */
[----:B------:R-:W-:Y:S05]  /*11c0*/  @P0 BRA `(.L_x_20) ;  /* 0x0000000000780947 */ /* 0x000fea0003800000 */
[----:B------:R-:W-:Y:S01]  /*11d0*/  LOP3.LUT R2, R0, 0x7fffff, RZ, 0xc0, !PT ;  /* 0x007fffff00027812 */ /* 0x000fe200078ec0ff */
[----:B------:R-:W-:-:S03]  /*11e0*/  HFMA2 R12, -RZ, RZ, 0, 1.78813934326171875e-07 ;  /* 0x00000003ff0c7431 */ /* 0x000fc600000001ff */
[----:B------:R-:W-:-:S04]  /*11f0*/  LOP3.LUT R2, R2, 0x3f800000, RZ, 0xfc, !PT ;  /* 0x3f80000002027812 */ /* 0x000fc800078efcff */
[----:B------:R-:W0:Y:S01]  /*1200*/  MUFU.RCP R3, R2 ;  /* 0x0000000200037308 */ /* 0x000e220000001000 */
[----:B------:R-:W-:Y:S01]  /*1210*/  SHF.L.U32 R12, R12, R11, RZ ;  /* 0x0000000b0c0c7219 */ /* 0x000fe200000006ff */
[----:B0-----:R-:W-:-:S04]  /*1220*/  FFMA R7, R2, R3, -1 ;  /* 0xbf80000002077423 */ /* 0x001fc80000000003 */
[----:B------:R-:W-:-:S04]  /*1230*/  FADD.FTZ R10, -R7, -RZ ;  /* 0x800000ff070a7221 */ /* 0x000fc80000010100 */
[CCC-:B------:R-:W-:Y:S01]  /*1240*/  FFMA.RM R7, R3.reuse, R10.reuse, R3.reuse ;  /* 0x0000000a03077223 */ /* 0x1c0fe20000004003 */
[----:B------:R-:W-:-:S04]  /*1250*/  FFMA.RP R10, R3, R10, R3 ;  /* 0x0000000a030a7223 */ /* 0x000fc80000008003 */
[C---:B------:R-:W-:Y:S02]  /*1260*/  LOP3.LUT R3, R7.reuse, 0x7fffff, RZ, 0xc0, !PT ;  /* 0x007fffff07037812 */ /* 0x040fe400078ec0ff */
[----:B------:R-:W-:Y:S02]  /*1270*/  FSETP.NEU.FTZ.AND P0, PT, R7, R10, PT ;  /* 0x0000000a0700720b */ /* 0x000fe40003f1d000 */
[----:B------:R-:W-:Y:S02]  /*1280*/  LOP3.LUT R3, R3, 0x800000, RZ, 0xfc, !PT ;  /* 0x0080000003037812 */ /* 0x000fe400078efcff */
[----:B------:R-:W-:Y:S02]  /*1290*/  SEL R7, RZ, 0xffffffff, !P0 ;  /* 0xffffffffff077807 */ /* 0x000fe40004000000 */
[----:B------:R-:W-:-:S03]  /*12a0*/  LOP3.LUT R12, R12, R3, RZ, 0xc0, !PT ;  /* 0x000000030c0c7212 */ /* 0x000fc600078ec0ff */
[----:B------:R-:W-:Y:S01]  /*12b0*/  IMAD.MOV R2, RZ, RZ, -R7 ;  /* 0x000000ffff027224 */ /* 0x000fe200078e0a07 */
[----:B------:R-:W-:-:S04]  /*12c0*/  SHF.R.U32.HI R12, RZ, R11, R12 ;  /* 0x0000000bff0c7219 */ /* 0x000fc8000001160c */
[----:B------:R-:W-:Y:S02]  /*12d0*/  LOP3.LUT P1, RZ, R2, R11, R3, 0xf8, !PT ;  /* 0x0000000b02ff7212 */ /* 0x000fe4000782f803 */
[C---:B------:R-:W-:Y:S02]  /*12e0*/  LOP3.LUT P0, RZ, R12.reuse, 0x1, RZ, 0xc0, !PT ;  /* 0x000000010cff7812 */ /* 0x040fe4000780c0ff */
[----:B------:R-:W-:-:S04]  /*12f0*/  LOP3.LUT P2, RZ, R12, 0x2, RZ, 0xc0, !PT ;  /* 0x000000020cff7812 */ /* 0x000fc8000784c0ff */
[----:B------:R-:W-:Y:S02]  /*1300*/  PLOP3.LUT P0, PT, P0, P1, P2, 0xe0, 0x0 ;  /* 0x000000000000781c */ /* 0x000fe40000703c20 */
[----:B------:R-:W-:Y:S02]  /*1310*/  LOP3.LUT P1, RZ, R0, 0x7fffff, RZ, 0xc0, !PT ;  /* 0x007fffff00ff7812 */ /* 0x000fe4000782c0ff */
[----:B------:R-:W-:-:S04]  /*1320*/  SEL R2, RZ, 0x1, !P0 ;  /* 0x00000001ff027807 */ /* 0x000fc80004000000 */
[----:B------:R-:W-:-:S04]  /*1330*/  IADD3 R2, PT, PT, -R2, RZ, RZ ;  /* 0x000000ff02027210 */ /* 0x000fc80007ffe1ff */
[----:B------:R-:W-:Y:S02]  /*1340*/  ISETP.GE.AND P0, PT, R2, RZ, PT ;  /* 0x000000ff0200720c */ /* 0x000fe40003f06270 */
[----:B------:R-:W-:-:S04]  /*1350*/  IADD3 R2, PT, PT, R9, -0xfc, RZ ;  /* 0xffffff0409027810 */ /* 0x000fc80007ffe0ff */
[----:B------:R-:W-:-:S07]  /*1360*/  SHF.R.U32.HI R3, RZ, R2, R3 ;  /* 0x00000002ff037219 */ /* 0x000fce0000011603 */
[----:B------:R-:W-:-:S05]  /*1370*/  @!P0 VIADD R3, R3, 0x1 ;  /* 0x0000000103038836 */ /* 0x000fca0000000000 */
[----:B------:R-:W-:-:S04]  /*1380*/  @!P1 SHF.L.U32 R3, R3, 0x1, RZ ;  /* 0x0000000103039819 */ /* 0x000fc800000006ff */
[----:B------:R-:W-:Y:S01]  /*1390*/  LOP3.LUT R3, R3, 0x80000000, R0, 0xf8, !PT ;  /* 0x8000000003037812 */ /* 0x000fe200078ef800 */
[----:B------:R-:W-:Y:S06]  /*13a0*/  BRA `(.L_x_19) ;  /* 0x0000000000047947 */ /* 0x000fec0003800000 */
.L_x_20:
[----:B------:R0:W1:Y:S02]  /*13b0*/  MUFU.RCP R3, R0 ;  /* 0x0000000000037308 */ /* 0x0000640000001000 */
.L_x_19:
[----:B------:R-:W-:Y:S05]  /*13c0*/  BSYNC.RECONVERGENT B1 ;  /* 0x0000000000017941 */ /* 0x000fea0003800200 */
.L_x_17:
[----:B------:R-:W-:-:S04]  /*13d0*/  MOV R9, 0x0 ;  /* 0x0000000000097802 */ /* 0x000fc80000000f00 */
[----:B01----:R-:W-:Y:S05]  /*13e0*/  RET.REL.NODEC R8 `(produceState3) ;  /* 0xffffffec08047950 */ /* 0x003fea0003c3ffff */
.L_x_21:
[----:B------:R-:W-:-:S00]  /*13f0*/  BRA `(.L_x_21) ;  /* 0xfffffffc00fc7947 */ /* 0x000fc0000383ffff */
[----:B------:R-:W-:-:S00]  /*1400*/  NOP ;  /* 0x0000000000007918 */ /* 0x000fc00000000000 */
[----:B------:R-:W-:-:S00]  /*1410*/  NOP ;  /* 0x0000000000007918 */ /* 0x000fc00000000000 */
[----:B------:R-:W-:-:S00]  /*1420*/  NOP ;  /* 0x0000000000007918 */ /* 0x000fc00000000000 */
[----:B------:R-:W-:-:S00]  /*1430*/  NOP ;  /* 0x0000000000007918 */ /* 0x000fc00000000000 */
[----:B------:R-:W-:-:S00]  /*1440*/  NOP ;  /* 0x0000000000007918 */ /* 0x000fc00000000000 */
[----:B------:R-:W-:-:S00]  /*1450*/  NOP ;  /* 0x0000000000007918 */ /* 0x000fc00000000000 */
[----:B------:R-:W-:-:S00]  /*1460*/  NOP ;  /* 0x0000000000007918 */ /* 0x000fc00000000000 */
[----:B------:R-:W-:-:S00]  /*1470*/  NOP ;  /* 0x0000000000007918 */ /* 0x000fc00000000000 */
.L_x_50:


//--------------------- .text.produceState2       --------------------------
	.section	.text.produceState2,"ax",@progbits
	.align	128
        .global         produceState2
        .type           produceState2,@function
        .size           produceState2,(.L_x_51 - produceState2)
        .other          produceState2,@"STO_CUDA_ENTRY STV_DEFAULT"
produceState2:
.text.produceState2:
[----:B------:R-:W-:Y:S01]  /*0000*/  LDC R1, c[0x0][0x37c] ;  /* 0x0000df00ff017b82 */ /* 0x000fe20000000800 */
[----:B------:R-:W0:Y:S01]  /*0010*/  S2R R4, SR_TID.X ;  /* 0x0000000000047919 */ /* 0x000e220000002100 */
[----:B------:R-:W0:Y:S01]  /*0020*/  LDCU UR9, c[0x0][0x388] ;  /* 0x00007100ff0977ac */ /* 0x000e220008000800 */
[----:B------:R-:W1:Y:S01]  /*0030*/  LDCU.64 UR10, c[0x0][0x358] ;  /* 0x00006b00ff0a77ac */ /* 0x000e620008000a00 */
[----:B------:R-:W2:Y:S01]  /*0040*/  LDCU UR4, c[0x0][0x3a0] ;  /* 0x00007400ff0477ac */ /* 0x000ea20008000800 */
[----:B0-----:R-:W-:-:S13]  /*0050*/  ISETP.GE.AND P0, PT, R4, UR9, PT ;  /* 0x0000000904007c0c */ /* 0x001fda000bf06270 */
[----:B------:R-:W0:Y:S02]  /*0060*/  @!P0 LDC.64 R2, c[0x0][0x380] ;  /* 0x0000e000ff028b82 */ /* 0x000e240000000a00 */
[----:B0-----:R-:W-:-:S06]  /*0070*/  @!P0 IMAD.WIDE.U32 R2, R4, 0x4, R2 ;  /* 0x0000000404028825 */ /* 0x001fcc00078e0002 */
[----:B-1----:R0:W5:Y:S01]  /*0080*/  @!P0 LDG.E R2, desc[UR10][R2.64] ;  /* 0x0000000a02028981 */ /* 0x002162000c1e1900 */
[----:B------:R-:W1:Y:S01]  /*0090*/  S2UR UR7, SR_CgaCtaId ;  /* 0x00000000000779c3 */ /* 0x000e620000008800 */
[----:B--2---:R-:W-:Y:S01]  /*00a0*/  UIADD3 UR4, UPT, UPT, UR4, UR9, URZ ;  /* 0x0000000904047290 */ /* 0x004fe2000fffe0ff */
[----:B------:R-:W-:Y:S01]  /*00b0*/  BSSY.RECONVERGENT B0, `(.L_x_22) ;  /* 0x000000e000007945 */ /* 0x000fe20003800200 */
[----:B------:R-:W-:Y:S01]  /*00c0*/  UMOV UR5, 0x400 ;  /* 0x0000040000057882 */ /* 0x000fe20000000000 */
[C---:B------:R-:W-:Y:S01]  /*00d0*/  ISETP.NE.AND P1, PT, R4.reuse, RZ, PT ;  /* 0x000000ff0400720c */ /* 0x040fe20003f25270 */
[----:B------:R-:W-:Y:S02]  /*00e0*/  UIADD3 UR6, UPT, UPT, UR5, 0x10, URZ ;  /* 0x0000001005067890 */ /* 0x000fe4000fffe0ff */
[----:B------:R-:W-:Y:S02]  /*00f0*/  ISETP.GE.AND P2, PT, R4, UR4, PT ;  /* 0x0000000404007c0c */ /* 0x000fe4000bf46270 */
[----:B-1----:R-:W-:-:S04]  /*0100*/  ULEA UR6, UR7, UR6, 0x18 ;  /* 0x0000000607067291 */ /* 0x002fc8000f8ec0ff */
[----:B------:R-:W-:-:S07]  /*0110*/  ULEA UR8, UR4, UR6, 0x2 ;  /* 0x0000000604087291 */ /* 0x000fce000f8e10ff */
[----:B0-----:R-:W-:Y:S05]  /*0120*/  @P2 BRA `(.L_x_23) ;  /* 0x0000000000182947 */ /* 0x001fea0003800000 */
[----:B------:R-:W0:Y:S01]  /*0130*/  LDC R3, c[0x0][0x360] ;  /* 0x0000d800ff037b82 */ /* 0x000e220000000800 */
[----:B------:R-:W-:-:S07]  /*0140*/  IMAD.MOV.U32 R0, RZ, RZ, R4 ;  /* 0x000000ffff007224 */ /* 0x000fce00078e0004 */
.L_x_24:
[----:B------:R0:W-:Y:S02]  /*0150*/  STS.U8 [R0+UR8], RZ ;  /* 0x000000ff00007988 */ /* 0x0001e40008000008 */
[----:B0-----:R-:W-:-:S05]  /*0160*/  IMAD.IADD R0, R3, 0x1, R0 ;  /* 0x0000000103007824 */ /* 0x001fca00078e0200 */
[----:B------:R-:W-:-:S13]  /*0170*/  ISETP.GE.AND P2, PT, R0, UR4, PT ;  /* 0x0000000400007c0c */ /* 0x000fda000bf46270 */
[----:B------:R-:W-:Y:S05]  /*0180*/  @!P2 BRA `(.L_x_24) ;  /* 0xfffffffc00f0a947 */ /* 0x000fea000383ffff */
.L_x_23:
[----:B------:R-:W-:Y:S05]  /*0190*/  BSYNC.RECONVERGENT B0 ;  /* 0x0000000000007941 */ /* 0x000fea0003800200 */
.L_x_22:
[----:B------:R-:W-:Y:S01]  /*01a0*/  ULEA UR5, UR7, UR5, 0x18 ;  /* 0x0000000507057291 */ /* 0x000fe2000f8ec0ff */
[----:B------:R-:W-:Y:S02]  /*01b0*/  HFMA2 R5, -RZ, RZ, 0, 5.9604644775390625e-08 ;  /* 0x00000001ff057431 */ /* 0x000fe400000001ff */
[----:B------:R-:W-:Y:S01]  /*01c0*/  IMAD.U32 R6, RZ, RZ, UR9 ;  /* 0x00000009ff067e24 */ /* 0x000fe2000f8e00ff */
[----:B------:R-:W-:-:S05]  /*01d0*/  @!P0 LEA R3, R4, UR6, 0x2 ;  /* 0x0000000604038c11 */ /* 0x000fca000f8e10ff */
[----:B------:R-:W-:Y:S04]  /*01e0*/  @!P1 STS [UR5], R6 ;  /* 0x00000006ff009988 */ /* 0x000fe80008000805 */
[----:B-----5:R-:W-:Y:S04]  /*01f0*/  @!P0 STS [R3], R2 ;  /* 0x0000000203008388 */ /* 0x020fe80000000800 */
[----:B------:R-:W-:Y:S01]  /*0200*/  @!P0 STS.U8 [R4+UR8], R5 ;  /* 0x0000000504008988 */ /* 0x000fe20008000008 */
[----:B------:R-:W-:Y:S06]  /*0210*/  BAR.SYNC.DEFER_BLOCKING 0x0 ;  /* 0x0000000000007b1d */ /* 0x000fec0000010000 */
[----:B------:R-:W0:Y:S02]  /*0220*/  LDS R0, [UR5] ;  /* 0x00000005ff007984 */ /* 0x000e240008000800 */
[----:B0-----:R-:W-:-:S13]  /*0230*/  ISETP.GE.AND P0, PT, R0, UR4, PT ;  /* 0x0000000400007c0c */ /* 0x001fda000bf06270 */
[----:B------:R-:W-:Y:S05]  /*0240*/  @P0 BRA `(.L_x_25) ;  /* 0x0000000c00980947 */ /* 0x000fea0003800000 */
[----:B------:R-:W0:Y:S02]  /*0250*/  LDCU UR9, c[0x0][0x360] ;  /* 0x00006c00ff0977ac */ /* 0x000e240008000800 */
.L_x_43:
[----:B------:R-:W1:Y:S01]  /*0260*/  LDCU UR5, c[0x0][0x388] ;  /* 0x00007100ff0577ac */ /* 0x000e620008000800 */
[----:B------:R-:W-:Y:S01]  /*0270*/  IMAD.IADD R5, R4, 0x1, R0 ;  /* 0x0000000104057824 */ /* 0x000fe200078e0200 */
[----:B------:R-:W-:Y:S01]  /*0280*/  BSSY.RECONVERGENT B1, `(.L_x_26) ;  /* 0x00000c2000017945 */ /* 0x000fe20003800200 */
[----:B------:R-:W2:Y:S03]  /*0290*/  LDCU UR7, c[0x0][0x3a0] ;  /* 0x00007400ff0777ac */ /* 0x000ea60008000800 */
[----:B-1----:R-:W-:-:S04]  /*02a0*/  IADD3 R7, PT, PT, R5, -UR5, RZ ;  /* 0x8000000505077c10 */ /* 0x002fc8000fffe0ff */
[----:B--2---:R-:W-:-:S13]  /*02b0*/  ISETP.GE.AND P0, PT, R7, UR7, PT ;  /* 0x0000000707007c0c */ /* 0x004fda000bf06270 */
[----:B------:R-:W-:Y:S05]  /*02c0*/  @P0 BRA `(.L_x_27) ;  /* 0x0000000800f40947 */ /* 0x000fea0003800000 */
[----:B------:R-:W1:Y:S01]  /*02d0*/  LDC.64 R2, c[0x0][0x398] ;  /* 0x0000e600ff027b82 */ /* 0x000e620000000a00 */
[----:B------:R-:W-:-:S04]  /*02e0*/  IMAD R7, R7, 0x3, RZ ;  /* 0x0000000307077824 */ /* 0x000fc800078e02ff */
[----:B-1----:R-:W-:-:S05]  /*02f0*/  IMAD.WIDE R2, R7, 0x4, R2 ;  /* 0x0000000407027825 */ /* 0x002fca00078e0202 */
[----:B------:R-:W2:Y:S02]  /*0300*/  LDG.E R7, desc[UR10][R2.64+0x4] ;  /* 0x0000040a02077981 */ /* 0x000ea4000c1e1900 */
[----:B--2---:R-:W-:-:S13]  /*0310*/  ISETP.GT.AND P0, PT, R7, R0, PT ;  /* 0x000000000700720c */ /* 0x004fda0003f04270 */
[----:B------:R-:W-:Y:S05]  /*0320*/  @P0 BRA `(.L_x_27) ;  /* 0x0000000800dc0947 */ /* 0x000fea0003800000 */
[----:B------:R-:W2:Y:S01]  /*0330*/  LDG.E R0, desc[UR10][R2.64] ;  /* 0x0000000a02007981 */ /* 0x000ea2000c1e1900 */
[----:B------:R-:W-:Y:S01]  /*0340*/  BSSY.RECONVERGENT B0, `(.L_x_28) ;  /* 0x0000099000007945 */ /* 0x000fe20003800200 */
[----:B------:R-:W-:Y:S01]  /*0350*/  IMAD.MOV.U32 R21, RZ, RZ, RZ ;  /* 0x000000ffff157224 */ /* 0x000fe200078e00ff */
[----:B--2---:R-:W-:-:S13]  /*0360*/  ISETP.GE.AND P0, PT, R0, R7, PT ;  /* 0x000000070000720c */ /* 0x004fda0003f06270 */
[----:B------:R-:W-:Y:S05]  /*0370*/  @P0 BRA `(.L_x_29) ;  /* 0x0000000800540947 */ /* 0x000fea0003800000 */
[----:B------:R-:W2:Y:S01]  /*0380*/  LDG.E R13, desc[UR10][R2.64+0x8] ;  /* 0x0000080a020d7981 */ /* 0x000ea2000c1e1900 */
[C---:B------:R-:W-:Y:S01]  /*0390*/  IADD3 R6, PT, PT, -R7.reuse, R0, RZ ;  /* 0x0000000007067210 */ /* 0x040fe20007ffe1ff */
[----:B------:R-:W-:Y:S01]  /*03a0*/  IMAD.IADD R8, R7, 0x1, -R0 ;  /* 0x0000000107087824 */ /* 0x000fe200078e0a00 */
[----:B------:R-:W-:Y:S01]  /*03b0*/  BSSY.RECONVERGENT B2, `(.L_x_30) ;  /* 0x0000044000027945 */ /* 0x000fe20003800200 */
[----:B------:R-:W-:Y:S01]  /*03c0*/  IMAD.MOV.U32 R21, RZ, RZ, RZ ;  /* 0x000000ffff157224 */ /* 0x000fe200078e00ff */
[----:B------:R-:W-:Y:S02]  /*03d0*/  ISETP.GT.U32.AND P0, PT, R6, -0x10, PT ;  /* 0xfffffff00600780c */ /* 0x000fe40003f04070 */
[----:B------:R-:W-:-:S04]  /*03e0*/  LOP3.LUT R9, R8, 0xf, RZ, 0xc0, !PT ;  /* 0x0000000f08097812 */ /* 0x000fc800078ec0ff */
[----:B------:R-:W-:Y:S01]  /*03f0*/  ISETP.NE.AND P1, PT, R9, RZ, PT ;  /* 0x000000ff0900720c */ /* 0x000fe20003f25270 */
[----:B--2---:R-:W-:-:S06]  /*0400*/  IMAD.IADD R11, R13, 0x1, -R0 ;  /* 0x000000010d0b7824 */ /* 0x004fcc00078e0a00 */
[----:B------:R-:W-:Y:S06]  /*0410*/  @P0 BRA `(.L_x_31) ;  /* 0x0000000000f40947 */ /* 0x000fec0003800000 */
[----:B------:R-:W-:Y:S02]  /*0420*/  LEA R6, R0, UR6, 0x2 ;  /* 0x0000000600067c11 */ /* 0x000fe4000f8e10ff */
[----:B------:R-:W-:Y:S02]  /*0430*/  LOP3.LUT R7, R8, 0xfffffff0, RZ, 0xc0, !PT ;  /* 0xfffffff008077812 */ /* 0x000fe400078ec0ff */
[----:B------:R-:W-:Y:S01]  /*0440*/  MOV R21, RZ ;  /* 0x000000ff00157202 */ /* 0x000fe20000000f00 */
[----:B------:R-:W-:Y:S02]  /*0450*/  VIADD R6, R6, 0x20 ;  /* 0x0000002006067836 */ /* 0x000fe40000000000 */
[----:B------:R-:W-:-:S07]  /*0460*/  IMAD.MOV R7, RZ, RZ, -R7 ;  /* 0x000000ffff077224 */ /* 0x000fce00078e0a07 */
.L_x_32:
[----:B------:R-:W1:Y:S01]  /*0470*/  LDC.64 R2, c[0x0][0x390] ;  /* 0x0000e400ff027b82 */ /* 0x000e620000000a00 */
[----:B------:R-:W2:Y:S04]  /*0480*/  LDS R18, [R6+-0x20] ;  /* 0xffffe00006127984 */ /* 0x000ea80000000800 */
[----:B------:R-:W3:Y:S04]  /*0490*/  LDS R27, [R6+-0x1c] ;  /* 0xffffe400061b7984 */ /* 0x000ee80000000800 */
[----:B------:R-:W-:Y:S04]  /*04a0*/  LDS R29, [R6+-0x10] ;  /* 0xfffff000061d7984 */ /* 0x000fe80000000800 */
[----:B------:R-:W-:Y:S01]  /*04b0*/  LDS R28, [R6+-0xc] ;  /* 0xfffff400061c7984 */ /* 0x000fe20000000800 */
[----:B-1----:R-:W-:-:S05]  /*04c0*/  IMAD.WIDE R2, R13, 0x4, R2 ;  /* 0x000000040d027825 */ /* 0x002fca00078e0202 */
        /* <DEDUP_REMOVED lines=13> */
[----:B--2---:R-:W-:-:S03]  /*05a0*/  FFMA R18, R18, R19, R21 ;  /* 0x0000001312127223 */ /* 0x004fc60000000015 */
[----:B------:R-:W2:Y:S01]  /*05b0*/  LDG.E R19, desc[UR10][R2.64+0x34] ;  /* 0x0000340a02137981 */ /* 0x000ea2000c1e1900 */
[----:B---3--:R-:W-:-:S03]  /*05c0*/  FFMA R27, R27, R26, R18 ;  /* 0x0000001a1b1b7223 */ /* 0x008fc60000000012 */
[----:B------:R-:W3:Y:S04]  /*05d0*/  LDG.E R18, desc[UR10][R2.64+0x38] ;  /* 0x0000380a02127981 */ /* 0x000ee8000c1e1900 */
[----:B------:R1:W3:Y:S04]  /*05e0*/  LDG.E R21, desc[UR10][R2.64+0x3c] ;  /* 0x00003c0a02157981 */ /* 0x0002e8000c1e1900 */
[----:B------:R-:W4:Y:S04]  /*05f0*/  LDS R26, [R6+-0x18] ;  /* 0xffffe800061a7984 */ /* 0x000f280000000800 */
[----:B-1----:R-:W-:Y:S04]  /*0600*/  LDS R3, [R6+0x4] ;  /* 0x0000040006037984 */ /* 0x002fe80000000800 */
[----:B------:R-:W-:Y:S01]  /*0610*/  LDS R2, [R6+0xc] ;  /* 0x00000c0006027984 */ /* 0x000fe20000000800 */
[----:B----4-:R-:W-:-:S03]  /*0620*/  FFMA R24, R26, R24, R27 ;  /* 0x000000181a187223 */ /* 0x010fc6000000001b */
[----:B------:R-:W5:Y:S02]  /*0630*/  LDS R27, [R6+-0x14] ;  /* 0xffffec00061b7984 */ /* 0x000f640000000800 */
[----:B-----5:R-:W-:Y:S02]  /*0640*/  FFMA R26, R27, R25, R24 ;  /* 0x000000191b1a7223 */ /* 0x020fe40000000018 */
[----:B------:R-:W1:Y:S04]  /*0650*/  LDS R24, [R6+-0x8] ;  /* 0xfffff80006187984 */ /* 0x000e680000000800 */
[----:B------:R-:W4:Y:S01]  /*0660*/  LDS R25, [R6+-0x4] ;  /* 0xfffffc0006197984 */ /* 0x000f220000000800 */
[----:B------:R-:W-:-:S03]  /*0670*/  FFMA R29, R29, R23, R26 ;  /* 0x000000171d1d7223 */ /* 0x000fc6000000001a */
[----:B------:R-:W5:Y:S01]  /*0680*/  LDS R23, [R6] ;  /* 0x0000000006177984 */ /* 0x000f620000000800 */
[----:B------:R-:W-:-:S03]  /*0690*/  FFMA R29, R28, R22, R29 ;  /* 0x000000161c1d7223 */ /* 0x000fc6000000001d */
[----:B------:R-:W0:Y:S04]  /*06a0*/  LDS R27, [R6+0x8] ;  /* 0x00000800061b7984 */ /* 0x000e280000000800 */
[----:B------:R-:W-:Y:S01]  /*06b0*/  LDS R22, [R6+0x14] ;  /* 0x0000140006167984 */ /* 0x000fe20000000800 */
[----:B-1----:R-:W-:-:S03]  /*06c0*/  FFMA R24, R24, R17, R29 ;  /* 0x0000001118187223 */ /* 0x002fc6000000001d */
[----:B------:R-:W1:Y:S01]  /*06d0*/  LDS R17, [R6+0x10] ;  /* 0x0000100006117984 */ /* 0x000e620000000800 */
[----:B----4-:R-:W-:-:S03]  /*06e0*/  FFMA R24, R25, R14, R24 ;  /* 0x0000000e19187223 */ /* 0x010fc60000000018 */
[----:B------:R-:W3:Y:S04]  /*06f0*/  LDS R25, [R6+0x18] ;  /* 0x0000180006197984 */ /* 0x000ee80000000800 */
[----:B------:R4:W3:Y:S01]  /*0700*/  LDS R14, [R6+0x1c] ;  /* 0x00001c00060e7984 */ /* 0x0008e20000000800 */
[----:B-----5:R-:W-:-:S04]  /*0710*/  FFMA R12, R23, R12, R24 ;  /* 0x0000000c170c7223 */ /* 0x020fc80000000018 */
[----:B------:R-:W-:Y:S01]  /*0720*/  FFMA R10, R3, R10, R12 ;  /* 0x0000000a030a7223 */ /* 0x000fe2000000000c */
[----:B------:R-:W-:-:S03]  /*0730*/  IADD3 R7, PT, PT, R7, 0x10, RZ ;  /* 0x0000001007077810 */ /* 0x000fc60007ffe0ff */
[----:B0-----:R-:W-:Y:S01]  /*0740*/  FFMA R27, R27, R16, R10 ;  /* 0x000000101b1b7223 */ /* 0x001fe2000000000a */
[----:B------:R-:W-:-:S03]  /*0750*/  ISETP.NE.AND P0, PT, R7, RZ, PT ;  /* 0x000000ff0700720c */ /* 0x000fc60003f05270 */
[----:B------:R-:W-:Y:S01]  /*0760*/  FFMA R2, R2, R15, R27 ;  /* 0x0000000f02027223 */ /* 0x000fe2000000001b */
[----:B------:R-:W-:Y:S01]  /*0770*/  VIADD R0, R0, 0x10 ;  /* 0x0000001000007836 */ /* 0x000fe20000000000 */
[----:B----4-:R-:W-:Y:S01]  /*0780*/  IADD3 R6, PT, PT, R6, 0x40, RZ ;  /* 0x0000004006067810 */ /* 0x010fe20007ffe0ff */
[----:B------:R-:W-:Y:S02]  /*0790*/  VIADD R13, R13, 0x10 ;  /* 0x000000100d0d7836 */ /* 0x000fe40000000000 */
[----:B-1----:R-:W-:-:S04]  /*07a0*/  FFMA R17, R17, R20, R2 ;  /* 0x0000001411117223 */ /* 0x002fc80000000002 */
[----:B--2---:R-:W-:-:S04]  /*07b0*/  FFMA R22, R22, R19, R17 ;  /* 0x0000001316167223 */ /* 0x004fc80000000011 */
[----:B---3--:R-:W-:-:S04]  /*07c0*/  FFMA R25, R25, R18, R22 ;  /* 0x0000001219197223 */ /* 0x008fc80000000016 */
[----:B------:R-:W-:Y:S01]  /*07d0*/  FFMA R21, R14, R21, R25 ;  /* 0x000000150e157223 */ /* 0x000fe20000000019 */
[----:B------:R-:W-:Y:S06]  /*07e0*/  @P0 BRA `(.L_x_32) ;  /* 0xfffffffc00200947 */ /* 0x000fec000383ffff */
.L_x_31:
[----:B0-----:R-:W-:Y:S05]  /*07f0*/  BSYNC.RECONVERGENT B2 ;  /* 0x0000000000027941 */ /* 0x001fea0003800200 */
.L_x_30:
[----:B------:R-:W-:Y:S05]  /*0800*/  @!P1 BRA `(.L_x_29) ;  /* 0x0000000400309947 */ /* 0x000fea0003800000 */
[----:B------:R-:W-:Y:S01]  /*0810*/  ISETP.GE.U32.AND P0, PT, R9, 0x8, PT ;  /* 0x000000080900780c */ /* 0x000fe20003f06070 */
[----:B------:R-:W-:Y:S01]  /*0820*/  BSSY.RECONVERGENT B2, `(.L_x_33) ;  /* 0x0000021000027945 */ /* 0x000fe20003800200 */
[----:B------:R-:W-:-:S04]  /*0830*/  LOP3.LUT R20, R8, 0x7, RZ, 0xc0, !PT ;  /* 0x0000000708147812 */ /* 0x000fc800078ec0ff */
[----:B------:R-:W-:-:S07]  /*0840*/  ISETP.NE.AND P1, PT, R20, RZ, PT ;  /* 0x000000ff1400720c */ /* 0x000fce0003f25270 */
[----:B------:R-:W-:Y:S06]  /*0850*/  @!P0 BRA `(.L_x_34) ;  /* 0x0000000000748947 */ /* 0x000fec0003800000 */
[----:B------:R-:W0:Y:S01]  /*0860*/  LDC.64 R2, c[0x0][0x390] ;  /* 0x0000e400ff027b82 */ /* 0x000e220000000a00 */
[----:B------:R-:W-:-:S05]  /*0870*/  IADD3 R7, PT, PT, R0, R11, RZ ;  /* 0x0000000b00077210 */ /* 0x000fca0007ffe0ff */
        /* <DEDUP_REMOVED lines=9> */
[C---:B------:R-:W-:Y:S01]  /*0910*/  LEA R26, R0.reuse, UR6, 0x2 ;  /* 0x00000006001a7c11 */ /* 0x040fe2000f8e10ff */
[----:B------:R-:W-:-:S04]  /*0920*/  VIADD R0, R0, 0x8 ;  /* 0x0000000800007836 */ /* 0x000fc80000000000 */
        /* <DEDUP_REMOVED lines=16> */
.L_x_34:
[----:B------:R-:W-:Y:S05]  /*0a30*/  BSYNC.RECONVERGENT B2 ;  /* 0x0000000000027941 */ /* 0x000fea0003800200 */
.L_x_33:
        /* <DEDUP_REMOVED lines=12> */
[----:B------:R-:W5:Y:S01]  /*0b00*/  LDG.E R15, desc[UR10][R2.64+0xc] ;  /* 0x00000c0a020f7981 */ /* 0x000f62000c1e1900 */
[C---:B------:R-:W-:Y:S01]  /*0b10*/  LEA R6, R0.reuse, UR6, 0x2 ;  /* 0x0000000600067c11 */ /* 0x040fe2000f8e10ff */
[----:B------:R-:W-:-:S04]  /*0b20*/  VIADD R0, R0, 0x4 ;  /* 0x0000000400007836 */ /* 0x000fc80000000000 */
        /* <DEDUP_REMOVED lines=8> */
.L_x_36:
[----:B------:R-:W-:Y:S05]  /*0bb0*/  BSYNC.RECONVERGENT B2 ;  /* 0x0000000000027941 */ /* 0x000fea0003800200 */
.L_x_35:
[----:B------:R-:W-:Y:S05]  /*0bc0*/  @!P1 BRA `(.L_x_29) ;  /* 0x0000000000409947 */ /* 0x000fea0003800000 */
[----:B------:R-:W0:Y:S01]  /*0bd0*/  LDC.64 R2, c[0x0][0x390] ;  /* 0x0000e400ff027b82 */ /* 0x000e220000000a00 */
[----:B------:R-:W-:-:S05]  /*0be0*/  IADD3 R11, PT, PT, R11, R0, RZ ;  /* 0x000000000b0b7210 */ /* 0x000fca0007ffe0ff */
        /* <DEDUP_REMOVED lines=14> */
.L_x_29:
[----:B0-----:R-:W-:Y:S05]  /*0cd0*/  BSYNC.RECONVERGENT B0 ;  /* 0x0000000000007941 */ /* 0x001fea0003800200 */
.L_x_28:
[----:B------:R-:W-:Y:S02]  /*0ce0*/  HFMA2 R3, -RZ, RZ, 3.7421875, 0 ;  /* 0x437c0000ff037431 */ /* 0x000fe400000001ff */
[----:B------:R-:W-:Y:S01]  /*0cf0*/  IMAD.MOV.U32 R0, RZ, RZ, 0x3bbb989d ;  /* 0x3bbb989dff007424 */ /* 0x000fe200078e00ff */
[----:B------:R-:W-:Y:S03]  /*0d00*/  BSSY.RECONVERGENT B0, `(.L_x_37) ;  /* 0x0000015000007945 */ /* 0x000fe60003800200 */
[----:B------:R-:W-:-:S04]  /*0d10*/  FFMA.SAT R0, R21, -R0, 0.5 ;  /* 0x3f00000015007423 */ /* 0x000fc80000002800 */
[----:B------:R-:W-:-:S04]  /*0d20*/  FFMA.RM R0, R0, R3, 12582913 ;  /* 0x4b40000100007423 */ /* 0x000fc80000004003 */
[C---:B------:R-:W-:Y:S01]  /*0d30*/  FADD R2, R0.reuse, -12583039 ;  /* 0xcb40007f00027421 */ /* 0x040fe20000000000 */
[----:B------:R-:W-:-:S03]  /*0d40*/  IMAD.SHL.U32 R0, R0, 0x800000, RZ ;  /* 0x0080000000007824 */ /* 0x000fc600078e00ff */
[----:B------:R-:W-:-:S04]  /*0d50*/  FFMA R2, R21, -1.4426950216293334961, -R2 ;  /* 0xbfb8aa3b15027823 */ /* 0x000fc80000000802 */
[----:B------:R-:W-:-:S04]  /*0d60*/  FFMA R2, R21, -1.925963033500011079e-08, R2 ;  /* 0xb2a5706015027823 */ /* 0x000fc80000000002 */
[----:B------:R-:W0:Y:S02]  /*0d70*/  MUFU.EX2 R3, R2 ;  /* 0x0000000200037308 */ /* 0x000e240000000800 */
[----:B0-----:R-:W-:-:S05]  /*0d80*/  FFMA R7, R0, R3, 1 ;  /* 0x3f80000000077423 */ /* 0x001fca0000000003 */
[----:B------:R-:W-:-:S04]  /*0d90*/  IADD3 R0, PT, PT, R7, 0x1800000, RZ ;  /* 0x0180000007007810 */ /* 0x000fc80007ffe0ff */
[----:B------:R-:W-:-:S04]  /*0da0*/  LOP3.LUT R0, R0, 0x7f800000, RZ, 0xc0, !PT ;  /* 0x7f80000000007812 */ /* 0x000fc800078ec0ff */
[----:B------:R-:W-:-:S13]  /*0db0*/  ISETP.GT.U32.AND P0, PT, R0, 0x1ffffff, PT ;  /* 0x01ffffff0000780c */ /* 0x000fda0003f04070 */
[----:B------:R-:W-:Y:S05]  /*0dc0*/  @P0 BRA `(.L_x_38) ;  /* 0x0000000000100947 */ /* 0x000fea0003800000 */
[----:B------:R-:W-:-:S07]  /*0dd0*/  MOV R6, 0xdf0 ;  /* 0x00000df000067802 */ /* 0x000fce0000000f00 */
[----:B------:R-:W-:Y:S05]  /*0de0*/  CALL.REL.NOINC `($__internal_1_$__cuda_sm20_rcp_rn_f32_slowpath) ;  /* 0x0000000000e07944 */ /* 0x000fea0003c00000 */
[----:B------:R-:W-:Y:S01]  /*0df0*/  IMAD.MOV.U32 R0, RZ, RZ, R3 ;  /* 0x000000ffff007224 */ /* 0x000fe200078e0003 */
[----:B------:R-:W-:Y:S06]  /*0e00*/  BRA `(.L_x_39) ;  /* 0x0000000000107947 */ /* 0x000fec0003800000 */
.L_x_38:
[----:B------:R-:W0:Y:S02]  /*0e10*/  MUFU.RCP R0, R7 ;  /* 0x0000000700007308 */ /* 0x000e240000001000 */
[----:B0-----:R-:W-:-:S04]  /*0e20*/  FFMA R2, R7, R0, -1 ;  /* 0xbf80000007027423 */ /* 0x001fc80000000000 */
[----:B------:R-:W-:-:S04]  /*0e30*/  FADD.FTZ R3, -R2, -RZ ;  /* 0x800000ff02037221 */ /* 0x000fc80000010100 */
[----:B------:R-:W-:-:S07]  /*0e40*/  FFMA R0, R0, R3, R0 ;  /* 0x0000000300007223 */ /* 0x000fce0000000000 */
.L_x_39:
[----:B------:R-:W-:Y:S05]  /*0e50*/  BSYNC.RECONVERGENT B0 ;  /* 0x0000000000007941 */ /* 0x000fea0003800200 */
.L_x_37:
[----:B------:R-:W-:Y:S02]  /*0e60*/  LEA R3, R5, UR6, 0x2 ;  /* 0x0000000605037c11 */ /* 0x000fe4000f8e10ff */
[----:B------:R-:W-:-:S03]  /*0e70*/  MOV R2, 0x1 ;  /* 0x0000000100027802 */ /* 0x000fc60000000f00 */
[----:B------:R1:W-:Y:S04]  /*0e80*/  STS [R3], R0 ;  /* 0x0000000003007388 */ /* 0x0003e80000000800 */
[----:B------:R1:W-:Y:S02]  /*0e90*/  STS.U8 [R5+UR8], R2 ;  /* 0x0000000205007988 */ /* 0x0003e40008000008 */
.L_x_27:
[----:B0-----:R-:W-:Y:S05]  /*0ea0*/  BSYNC.RECONVERGENT B1 ;  /* 0x0000000000017941 */ /* 0x001fea0003800200 */
.L_x_26:
[----:B------:R-:W-:Y:S01]  /*0eb0*/  BAR.SYNC.DEFER_BLOCKING 0x0 ;  /* 0x0000000000007b1d */ /* 0x000fe20000010000 */
[----:B------:R-:W-:-:S05]  /*0ec0*/  ISETP.NE.AND P0, PT, R4, RZ, PT ;  /* 0x000000ff0400720c */ /* 0x000fca0003f05270 */
[----:B------:R-:W-:Y:S08]  /*0ed0*/  BSSY.RECONVERGENT B0, `(.L_x_40) ;  /* 0x0000016000007945 */ /* 0x000ff00003800200 */
[----:B------:R-:W-:Y:S05]  /*0ee0*/  @P0 BRA `(.L_x_41) ;  /* 0x0000000000500947 */ /* 0x000fea0003800000 */
[----:B------:R-:W0:Y:S01]  /*0ef0*/  S2UR UR7, SR_CgaCtaId ;  /* 0x00000000000779c3 */ /* 0x000e220000008800 */
[----:B------:R-:W-:Y:S02]  /*0f00*/  UMOV UR5, 0x400 ;  /* 0x0000040000057882 */ /* 0x000fe40000000000 */
[----:B0-----:R-:W-:-:S09]  /*0f10*/  ULEA UR5, UR7, UR5, 0x18 ;  /* 0x0000000507057291 */ /* 0x001fd2000f8ec0ff */
[----:B-1----:R-:W0:Y:S02]  /*0f20*/  LDS R0, [UR5] ;  /* 0x00000005ff007984 */ /* 0x002e240008000800 */
[C---:B0-----:R-:W-:Y:S01]  /*0f30*/  VIADD R3, R0.reuse, UR9 ;  /* 0x0000000900037c36 */ /* 0x041fe20008000000 */
[----:B------:R-:W-:-:S04]  /*0f40*/  ISETP.GE.AND P0, PT, R0, UR4, PT ;  /* 0x0000000400007c0c */ /* 0x000fc8000bf06270 */
[----:B------:R-:W-:-:S13]  /*0f50*/  ISETP.GE.U32.OR P0, PT, R0, R3, P0 ;  /* 0x000000030000720c */ /* 0x000fda0000706470 */
[----:B------:R-:W-:Y:S05]  /*0f60*/  @P0 BRA `(.L_x_41) ;  /* 0x0000000000300947 */ /* 0x000fea0003800000 */
[----:B------:R-:W-:-:S07]  /*0f70*/  MOV R2, R0 ;  /* 0x0000000000027202 */ /* 0x000fce0000000f00 */
.L_x_42:
[----:B------:R0:W1:Y:S02]  /*0f80*/  LDS.U8 R5, [R2+UR8] ;  /* 0x0000000802057984 */ /* 0x0000640008000000 */
[----:B0-----:R-:W-:-:S04]  /*0f90*/  IADD3 R2, PT, PT, R2, 0x1, RZ ;  /* 0x0000000102027810 */ /* 0x001fc80007ffe0ff */
[----:B------:R-:W-:Y:S02]  /*0fa0*/  ISETP.LT.AND P1, PT, R2, UR4, PT ;  /* 0x0000000402007c0c */ /* 0x000fe4000bf21270 */
[----:B-1----:R-:W-:-:S13]  /*0fb0*/  ISETP.NE.AND P0, PT, R5, RZ, PT ;  /* 0x000000ff0500720c */ /* 0x002fda0003f05270 */
[----:B------:R-:W0:Y:S01]  /*0fc0*/  @P0 S2R R6, SR_CgaCtaId ;  /* 0x0000000000060919 */ /* 0x000e220000008800 */
[----:B------:R-:W-:Y:S01]  /*0fd0*/  @P0 MOV R5, 0x400 ;  /* 0x0000040000050802 */ /* 0x000fe20000000f00 */
[----:B------:R-:W-:-:S03]  /*0fe0*/  @P0 VIADD R0, R0, 0x1 ;  /* 0x0000000100000836 */ /* 0x000fc60000000000 */
[----:B0-----:R-:W-:-:S05]  /*0ff0*/  @P0 LEA R5, R6, R5, 0x18 ;  /* 0x0000000506050211 */ /* 0x001fca00078ec0ff */
[----:B------:R0:W-:Y:S01]  /*1000*/  @P0 STS [R5], R0 ;  /* 0x0000000005000388 */ /* 0x0001e20000000800 */
[----:B------:R-:W-:-:S13]  /*1010*/  ISETP.GE.U32.AND P0, PT, R2, R3, PT ;  /* 0x000000030200720c */ /* 0x000fda0003f06070 */
[----:B0-----:R-:W-:Y:S05]  /*1020*/  @!P0 BRA P1, `(.L_x_42) ;  /* 0xfffffffc00d48947 */ /* 0x001fea000083ffff */
.L_x_41:
[----:B------:R-:W-:Y:S05]  /*1030*/  BSYNC.RECONVERGENT B0 ;  /* 0x0000000000007941 */ /* 0x000fea0003800200 */
.L_x_40:
[----:B------:R-:W0:Y:S08]  /*1040*/  S2UR UR7, SR_CgaCtaId ;  /* 0x00000000000779c3 */ /* 0x000e300000008800 */
[----:B------:R-:W-:Y:S06]  /*1050*/  BAR.SYNC.DEFER_BLOCKING 0x0 ;  /* 0x0000000000007b1d */ /* 0x000fec0000010000 */
[----:B------:R-:W-:-:S02]  /*1060*/  UMOV UR5, 0x400 ;  /* 0x0000040000057882 */ /* 0x000fc40000000000 */
[----:B0-----:R-:W-:-:S09]  /*1070*/  ULEA UR5, UR7, UR5, 0x18 ;  /* 0x0000000507057291 */ /* 0x001fd2000f8ec0ff */
[----:B-1----:R-:W0:Y:S02]  /*1080*/  LDS R0, [UR5] ;  /* 0x00000005ff007984 */ /* 0x002e240008000800 */
[----:B0-----:R-:W-:-:S13]  /*1090*/  ISETP.GE.AND P0, PT, R0, UR4, PT ;  /* 0x0000000400007c0c */ /* 0x001fda000bf06270 */
[----:B------:R-:W-:Y:S05]  /*10a0*/  @!P0 BRA `(.L_x_43) ;  /* 0xfffffff0006c8947 */ /* 0x000fea000383ffff */
.L_x_25:
[----:B------:R-:W-:-:S13]  /*10b0*/  ISETP.GE.AND P0, PT, R4, UR4, PT ;  /* 0x0000000404007c0c */ /* 0x000fda000bf06270 */
[----:B------:R-:W-:Y:S05]  /*10c0*/  @P0 EXIT ;  /* 0x000000000000094d */ /* 0x000fea0003800000 */
[----:B------:R-:W0:Y:S01]  /*10d0*/  LDC.64 R6, c[0x0][0x3a8] ;  /* 0x0000ea00ff067b82 */ /* 0x000e220000000a00 */
[----:B------:R-:W1:Y:S02]  /*10e0*/  LDCU UR5, c[0x0][0x360] ;  /* 0x00006c00ff0577ac */ /* 0x000e640008000800 */
.L_x_44:
[C---:B------:R-:W-:Y:S01]  /*10f0*/  LEA R0, R4.reuse, UR6, 0x2 ;  /* 0x0000000604007c11 */ /* 0x040fe2000f8e10ff */
[----:B0-2---:R-:W-:-:S04]  /*1100*/  IMAD.WIDE R2, R4, 0x4, R6 ;  /* 0x0000000404027825 */ /* 0x005fc800078e0206 */
[----:B------:R-:W0:Y:S01]  /*1110*/  LDS R5, [R0] ;  /* 0x0000000000057984 */ /* 0x000e220000000800 */
[----:B-1----:R-:W-:-:S05]  /*1120*/  VIADD R4, R4, UR5 ;  /* 0x0000000504047c36 */ /* 0x002fca0008000000 */
[----:B------:R-:W-:Y:S01]  /*1130*/  ISETP.GE.AND P0, PT, R4, UR4, PT ;  /* 0x0000000404007c0c */ /* 0x000fe2000bf06270 */
[----:B0-----:R2:W-:-:S12]  /*1140*/  STG.E desc[UR10][R2.64], R5 ;  /* 0x0000000502007986 */ /* 0x0015d8000c10190a */
[----:B------:R-:W-:Y:S05]  /*1150*/  @!P0 BRA `(.L_x_44) ;  /* 0xfffffffc00e48947 */ /* 0x000fea000383ffff */
[----:B------:R-:W-:Y:S05]  /*1160*/  EXIT ;  /* 0x000000000000794d */ /* 0x000fea0003800000 */
        .weak           $__internal_1_$__cuda_sm20_rcp_rn_f32_slowpath
        .type           $__internal_1_$__cuda_sm20_rcp_rn_f32_slowpath,@function
        .size           $__internal_1_$__cuda_sm20_rcp_rn_f32_slowpath,(.L_x_51 - $__internal_1_$__cuda_sm20_rcp_rn_f32_slowpath)
$__internal_1_$__cuda_sm20_rcp_rn_f32_slowpath:
[----:B------:R-:W-:Y:S01]  /*1170*/  SHF.L.U32 R0, R7, 0x1, RZ ;  /* 0x0000000107007819 */ /* 0x000fe200000006ff */
[----:B------:R-:W-:Y:S03]  /*1180*/  BSSY.RECONVERGENT B2, `(.L_x_45) ;  /* 0x0000031000027945 */ /* 0x000fe60003800200 */
[----:B------:R-:W-:Y:S01]  /*1190*/  SHF.R.U32.HI R9, RZ, 0x18, R0 ;  /* 0x00000018ff097819 */ /* 0x000fe20000011600 */
[----:B------:R-:W-:-:S03]  /*11a0*/  IMAD.MOV.U32 R0, RZ, RZ, R7 ;  /* 0x000000ffff007224 */ /* 0x000fc600078e0007 */
[----:B------:R-:W-:-:S13]  /*11b0*/  ISETP.NE.U32.AND P0, PT, R9, RZ, PT ;  /* 0x000000ff0900720c */ /* 0x000fda0003f05070 */
[----:B------:R-:W-:Y:S05]  /*11c0*/  @P0 BRA `(.L_x_46) ;  /* 0x0000000000280947 */ /* 0x000fea0003800000 */
[----:B------:R-:W-:-:S04]  /*11d0*/  SHF.L.U32 R2, R0, 0x1, RZ ;  /* 0x0000000100027819 */ /* 0x000fc800000006ff */
        /* <DEDUP_REMOVED lines=9> */
.L_x_46:
[----:B------:R-:W-:-:S05]  /*1270*/  VIADD R11, R9, 0xffffff03 ;  /* 0xffffff03090b7836 */ /* 0x000fca0000000000 */
        /* <DEDUP_REMOVED lines=25> */
[----:B------:R-:W-:Y:S01]  /*1410*/  ISETP.GE.AND P0, PT, R2, RZ, PT ;  /* 0x000000ff0200720c */ /* 0x000fe20003f06270 */
[----:B------:R-:W-:-:S05]  /*1420*/  VIADD R2, R9, 0xffffff04 ;  /* 0xffffff0409027836 */ /* 0x000fca0000000000 */
[----:B------:R-:W-:-:S07]  /*1430*/  SHF.R.U32.HI R3, RZ, R2, R3 ;  /* 0x00000002ff037219 */ /* 0x000fce0000011603 */
[----:B------:R-:W-:-:S05]  /*1440*/  @!P0 IADD3 R3, PT, PT, R3, 0x1, RZ ;  /* 0x0000000103038810 */ /* 0x000fca0007ffe0ff */
[----:B------:R-:W-:-:S05]  /*1450*/  @!P1 IMAD.SHL.U32 R3, R3, 0x2, RZ ;  /* 0x0000000203039824 */ /* 0x000fca00078e00ff */
[----:B------:R-:W-:Y:S01]  /*1460*/  LOP3.LUT R3, R3, 0x80000000, R0, 0xf8, !PT ;  /* 0x8000000003037812 */ /* 0x000fe200078ef800 */
[----:B------:R-:W-:Y:S06]  /*1470*/  BRA `(.L_x_47) ;  /* 0x0000000000047947 */ /* 0x000fec0003800000 */
.L_x_48:
[----:B------:R0:W1:Y:S02]  /*1480*/  MUFU.RCP R3, R0 ;  /* 0x0000000000037308 */ /* 0x0000640000001000 */
.L_x_47:
[----:B------:R-:W-:Y:S05]  /*1490*/  BSYNC.RECONVERGENT B2 ;  /* 0x0000000000027941 */ /* 0x000fea0003800200 */
.L_x_45:
[----:B------:R-:W-:-:S04]  /*14a0*/  MOV R7, 0x0 ;  /* 0x0000000000077802 */ /* 0x000fc80000000f00 */
[----:B01----:R-:W-:Y:S05]  /*14b0*/  RET.REL.NODEC R6 `(produceState2) ;  /* 0xffffffe806d07950 */ /* 0x003fea0003c3ffff */
.L_x_49:
        /* <DEDUP_REMOVED lines=12> */
.L_x_51:


//--------------------- .nv.shared.produceState3  --------------------------
	.section	.nv.shared.produceState3,"aw",@nobits
	.sectionflags	@""
	.align	16
	.zero		1024


//--------------------- .nv.shared.reserved.0     --------------------------
	.section	.nv.shared.reserved.0,"aw",@nobits
	.weak		__nv_reservedSMEM_offset_0_alias
	.size		__nv_reservedSMEM_offset_0_alias, 0, 64
	.other		__nv_reservedSMEM_offset_0_alias,@"STO_CUDA_RESERVED_SHARED STV_DEFAULT"
__nv_reservedSMEM_offset_0_alias:
	.zero		0
	.zero		64


//--------------------- .nv.shared.produceState2  --------------------------
	.section	.nv.shared.produceState2,"aw",@nobits
	.sectionflags	@""
	.align	16
.nv.shared.produceState2:
	.zero		1040


//--------------------- .nv.constant0.produceState3 --------------------------
	.section	.nv.constant0.produceState3,"a",@progbits
	.sectionflags	@""
	.align	4
.nv.constant0.produceState3:
	.zero		944


//--------------------- .nv.constant0.produceState2 --------------------------
	.section	.nv.constant0.produceState2,"a",@progbits
	.sectionflags	@""
	.align	4
.nv.constant0.produceState2:
	.zero		944


//--------------------- SYMBOLS --------------------------

	.type		.nv.reservedSmem.offset0,@object
	.size		.nv.reservedSmem.offset0,0x4
	.type		.nv.reservedSmem.cap,@object
	.size		.nv.reservedSmem.cap,0x4
